def attn_fwd(
    Q,
    K,
    V,
    Out,
    Lse,
    sm_scale,
    stride_qz,
    stride_qh,
    stride_qm,
    stride_qk,
    stride_kz,
    stride_kh,
    stride_kn,
    stride_kk,
    stride_vz,
    stride_vh,
    stride_vn,
    stride_vk,
    stride_oz,
    stride_oh,
    stride_om,
    stride_ok,
    seqlen_q,
    seqlen_k,
    BLOCK_M: tl.constexpr,
    BLOCK_N: tl.constexpr,
    HEAD_DIM: tl.constexpr,
    CAUSAL: tl.constexpr,
):
    start_m = tl.program_id(0)
    off_hz = tl.program_id(1)
    q_off = off_hz * stride_qh
    k_off = off_hz * stride_kh
    v_off = off_hz * stride_vh
    offs_m = start_m * BLOCK_M + tl.arange(0, BLOCK_M)
    offs_d = tl.arange(0, HEAD_DIM)
    offs_n = tl.arange(0, BLOCK_N)
    q_ptrs = Q + q_off + offs_m[:, None] * stride_qm + offs_d[None, :] * stride_qk
    k_ptrs = K + k_off + offs_d[:, None] * stride_kk + offs_n[None, :] * stride_kn
    v_ptrs = V + v_off + offs_n[:, None] * stride_vn + offs_d[None, :] * stride_vk
    m_i = tl.full([BLOCK_M], float("-inf"), dtype=tl.float32)
    l_i = tl.zeros([BLOCK_M], dtype=tl.float32) + 1.0
    acc = tl.zeros([BLOCK_M, HEAD_DIM], dtype=tl.float32)
    q = tl.load(q_ptrs)
    acc, l_i, m_i = _attn_fwd_inner(
        acc,
        l_i,
        m_i,
        q,
        k_ptrs,
        v_ptrs,
        sm_scale,
        stride_kn,
        stride_vn,
        start_m,
        seqlen_k,
        BLOCK_M,
        BLOCK_N,
        HEAD_DIM,
        CAUSAL,
    )
    acc = acc / l_i[:, None]
    lse = m_i + tl.math.log2(l_i) / 1.4426950408889634
    o_ptrs = (
        Out
        + off_hz * stride_oh
        + offs_m[:, None] * stride_om
        + offs_d[None, :] * stride_ok
    )
    tl.store(o_ptrs, acc.to(Out.dtype.element_ty))
    tl.store(Lse + off_hz * seqlen_q + offs_m, lse)

# config = {"BLOCK_M": 32, "BLOCK_N": 128, "HEAD_DIM": 16, "arch": "sm_100", "causal": false, "dtype": "bf16", "num_stages": 2, "num_warps": 8}
# arch = sm_100


// ===== COMPILED SASS (sm_100a) =====

	.target	sm_100a

	.elftype	@"ET_EXEC"


//--------------------- .note.nv.tkinfo           --------------------------
	.section	.note.nv.tkinfo,"",@"SHT_NOTE"
	.sectionflags	@"SHF_NOTE_NV_TKINFO"
	.tkinfo
        /*0018*/ 	.word	0x00000081
        /*0030*/ 	.string	""
        /*0030*/ 	.string	"ptxas-blackwell"
        /*0030*/ 	.string	"Cuda compilation tools, release 12.9, V12.9.86"
        /*0030*/ 	.string	"Build cuda_12.9.r12.9/compiler.36037853_0"
        /*0030*/ 	.string	"-v  -suppress-debug-info  -lineinfo  -arch sm_100a "



//--------------------- .note.nv.cuver            --------------------------
	.section	.note.nv.cuver,"",@"SHT_NOTE"
	.sectionflags	@"SHF_NOTE_NV_CUVER"
        /*0018*/ 	.short	0x0001
        /*001a*/ 	.short	0x0064
        /*001c*/ 	.short	0x0001
        /*001e*/ 	.short	0x0000
        /*0020*/ 	.short	0x0001
        /*0022*/ 	.short	0x0000


//--------------------- .nv.info                  --------------------------
	.section	.nv.info,"",@"SHT_CUDA_INFO"
	.align	4


	//----- nvinfo : EIATTR_REGCOUNT
	.align		4
        /*0000*/ 	.byte	0x04, 0x2f
        /*0002*/ 	.short	(.L_2 - .L_1)
	.align		4
.L_1:
        /*0004*/ 	.word	index@(attn_fwd)
        /*0008*/ 	.word	0x000000a0


	//----- nvinfo : EIATTR_FRAME_SIZE
	.align		4
.L_2:
        /*000c*/ 	.byte	0x04, 0x11
        /*000e*/ 	.short	(.L_4 - .L_3)
	.align		4
.L_3:
        /*0010*/ 	.word	index@(attn_fwd)
        /*0014*/ 	.word	0x00000000


	//----- nvinfo : EIATTR_MIN_STACK_SIZE
	.align		4
.L_4:
        /*0018*/ 	.byte	0x04, 0x12
        /*001a*/ 	.short	(.L_6 - .L_5)
	.align		4
.L_5:
        /*001c*/ 	.word	index@(attn_fwd)
        /*0020*/ 	.word	0x00000000
.L_6:


//--------------------- .nv.info.attn_fwd         --------------------------
	.section	.nv.info.attn_fwd,"",@"SHT_CUDA_INFO"
	.sectionflags	@""
	.align	4


	//----- nvinfo : EIATTR_CUDA_API_VERSION
	.align		4
        /*0000*/ 	.byte	0x04, 0x37
        /*0002*/ 	.short	(.L_8 - .L_7)
.L_7:
        /*0004*/ 	.word	0x00000081


	//----- nvinfo : EIATTR_KPARAM_INFO
	.align		4
.L_8:
        /*0008*/ 	.byte	0x04, 0x17
        /*000a*/ 	.short	(.L_10 - .L_9)
.L_9:
        /*000c*/ 	.word	0x00000000
        /*0010*/ 	.short	0x0019
        /*0012*/ 	.short	0x0080
        /*0014*/ 	.byte	0x00, 0xf4, 0x21, 0x00


	//----- nvinfo : EIATTR_KPARAM_INFO
	.align		4
.L_10:
        /*0018*/ 	.byte	0x04, 0x17
        /*001a*/ 	.short	(.L_12 - .L_11)
.L_11:
        /*001c*/ 	.word	0x00000000
        /*0020*/ 	.short	0x0018
        /*0022*/ 	.short	0x0078
        /*0024*/ 	.byte	0x00, 0xf4, 0x21, 0x00


	//----- nvinfo : EIATTR_KPARAM_INFO
	.align		4
.L_12:
        /*0028*/ 	.byte	0x04, 0x17
        /*002a*/ 	.short	(.L_14 - .L_13)
.L_13:
        /*002c*/ 	.word	0x00000000
        /*0030*/ 	.short	0x0017
        /*0032*/ 	.short	0x0070
        /*0034*/ 	.byte	0x00, 0xf0, 0x11, 0x00


	//----- nvinfo : EIATTR_KPARAM_INFO
	.align		4
.L_14:
        /*0038*/ 	.byte	0x04, 0x17
        /*003a*/ 	.short	(.L_16 - .L_15)
.L_15:
        /*003c*/ 	.word	0x00000000
        /*0040*/ 	.short	0x0016
        /*0042*/ 	.short	0x006c
        /*0044*/ 	.byte	0x00, 0xf0, 0x11, 0x00


	//----- nvinfo : EIATTR_KPARAM_INFO
	.align		4
.L_16:
        /*0048*/ 	.byte	0x04, 0x17
        /*004a*/ 	.short	(.L_18 - .L_17)
.L_17:
        /*004c*/ 	.word	0x00000000
        /*0050*/ 	.short	0x0015
        /*0052*/ 	.short	0x0068
        /*0054*/ 	.byte	0x00, 0xf0, 0x11, 0x00


	//----- nvinfo : EIATTR_KPARAM_INFO
	.align		4
.L_18:
        /*0058*/ 	.byte	0x04, 0x17
        /*005a*/ 	.short	(.L_20 - .L_19)
.L_19:
        /*005c*/ 	.word	0x00000000
        /*0060*/ 	.short	0x0014
        /*0062*/ 	.short	0x0064
        /*0064*/ 	.byte	0x00, 0xf0, 0x11, 0x00


	//----- nvinfo : EIATTR_KPARAM_INFO
	.align		4
.L_20:
        /*0068*/ 	.byte	0x04, 0x17
        /*006a*/ 	.short	(.L_22 - .L_21)
.L_21:
        /*006c*/ 	.word	0x00000000
        /*0070*/ 	.short	0x0013
        /*0072*/ 	.short	0x0060
        /*0074*/ 	.byte	0x00, 0xf0, 0x11, 0x00


	//----- nvinfo : EIATTR_KPARAM_INFO
	.align		4
.L_22:
        /*0078*/ 	.byte	0x04, 0x17
        /*007a*/ 	.short	(.L_24 - .L_23)
.L_23:
        /*007c*/ 	.word	0x00000000
        /*0080*/ 	.short	0x0012
        /*0082*/ 	.short	0x005c
        /*0084*/ 	.byte	0x00, 0xf0, 0x11, 0x00


	//----- nvinfo : EIATTR_KPARAM_INFO
	.align		4
.L_24:
        /*0088*/ 	.byte	0x04, 0x17
        /*008a*/ 	.short	(.L_26 - .L_25)
.L_25:
        /*008c*/ 	.word	0x00000000
        /*0090*/ 	.short	0x0011
        /*0092*/ 	.short	0x0058
        /*0094*/ 	.byte	0x00, 0xf0, 0x11, 0x00


	//----- nvinfo : EIATTR_KPARAM_INFO
	.align		4
.L_26:
        /*0098*/ 	.byte	0x04, 0x17
        /*009a*/ 	.short	(.L_28 - .L_27)
.L_27:
        /*009c*/ 	.word	0x00000000
        /*00a0*/ 	.short	0x0010
        /*00a2*/ 	.short	0x0054
        /*00a4*/ 	.byte	0x00, 0xf0, 0x11, 0x00


	//----- nvinfo : EIATTR_KPARAM_INFO
	.align		4
.L_28:
        /*00a8*/ 	.byte	0x04, 0x17
        /*00aa*/ 	.short	(.L_30 - .L_29)
.L_29:
        /*00ac*/ 	.word	0x00000000
        /*00b0*/ 	.short	0x000f
        /*00b2*/ 	.short	0x0050
        /*00b4*/ 	.byte	0x00, 0xf0, 0x11, 0x00


	//----- nvinfo : EIATTR_KPARAM_INFO
	.align		4
.L_30:
        /*00b8*/ 	.byte	0x04, 0x17
        /*00ba*/ 	.short	(.L_32 - .L_31)
.L_31:
        /*00bc*/ 	.word	0x00000000
        /*00c0*/ 	.short	0x000e
        /*00c2*/ 	.short	0x004c
        /*00c4*/ 	.byte	0x00, 0xf0, 0x11, 0x00


	//----- nvinfo : EIATTR_KPARAM_INFO
	.align		4
.L_32:
        /*00c8*/ 	.byte	0x04, 0x17
        /*00ca*/ 	.short	(.L_34 - .L_33)
.L_33:
        /*00cc*/ 	.word	0x00000000
        /*00d0*/ 	.short	0x000d
        /*00d2*/ 	.short	0x0048
        /*00d4*/ 	.byte	0x00, 0xf0, 0x11, 0x00


	//----- nvinfo : EIATTR_KPARAM_INFO
	.align		4
.L_34:
        /*00d8*/ 	.byte	0x04, 0x17
        /*00da*/ 	.short	(.L_36 - .L_35)
.L_35:
        /*00dc*/ 	.word	0x00000000
        /*00e0*/ 	.short	0x000c
        /*00e2*/ 	.short	0x0044
        /*00e4*/ 	.byte	0x00, 0xf0, 0x11, 0x00


	//----- nvinfo : EIATTR_KPARAM_INFO
	.align		4
.L_36:
        /*00e8*/ 	.byte	0x04, 0x17
        /*00ea*/ 	.short	(.L_38 - .L_37)
.L_37:
        /*00ec*/ 	.word	0x00000000
        /*00f0*/ 	.short	0x000b
        /*00f2*/ 	.short	0x0040
        /*00f4*/ 	.byte	0x00, 0xf0, 0x11, 0x00


	//----- nvinfo : EIATTR_KPARAM_INFO
	.align		4
.L_38:
        /*00f8*/ 	.byte	0x04, 0x17
        /*00fa*/ 	.short	(.L_40 - .L_39)
.L_39:
        /*00fc*/ 	.word	0x00000000
        /*0100*/ 	.short	0x000a
        /*0102*/ 	.short	0x003c
        /*0104*/ 	.byte	0x00, 0xf0, 0x11, 0x00


	//----- nvinfo : EIATTR_KPARAM_INFO
	.align		4
.L_40:
        /*0108*/ 	.byte	0x04, 0x17
        /*010a*/ 	.short	(.L_42 - .L_41)
.L_41:
        /*010c*/ 	.word	0x00000000
        /*0110*/ 	.short	0x0009
        /*0112*/ 	.short	0x0038
        /*0114*/ 	.byte	0x00, 0xf0, 0x11, 0x00


	//----- nvinfo : EIATTR_KPARAM_INFO
	.align		4
.L_42:
        /*0118*/ 	.byte	0x04, 0x17
        /*011a*/ 	.short	(.L_44 - .L_43)
.L_43:
        /*011c*/ 	.word	0x00000000
        /*0120*/ 	.short	0x0008
        /*0122*/ 	.short	0x0034
        /*0124*/ 	.byte	0x00, 0xf0, 0x11, 0x00


	//----- nvinfo : EIATTR_KPARAM_INFO
	.align		4
.L_44:
        /*0128*/ 	.byte	0x04, 0x17
        /*012a*/ 	.short	(.L_46 - .L_45)
.L_45:
        /*012c*/ 	.word	0x00000000
        /*0130*/ 	.short	0x0007
        /*0132*/ 	.short	0x0030
        /*0134*/ 	.byte	0x00, 0xf0, 0x11, 0x00


	//----- nvinfo : EIATTR_KPARAM_INFO
	.align		4
.L_46:
        /*0138*/ 	.byte	0x04, 0x17
        /*013a*/ 	.short	(.L_48 - .L_47)
.L_47:
        /*013c*/ 	.word	0x00000000
        /*0140*/ 	.short	0x0006
        /*0142*/ 	.short	0x002c
        /*0144*/ 	.byte	0x00, 0xf0, 0x11, 0x00


	//----- nvinfo : EIATTR_KPARAM_INFO
	.align		4
.L_48:
        /*0148*/ 	.byte	0x04, 0x17
        /*014a*/ 	.short	(.L_50 - .L_49)
.L_49:
        /*014c*/ 	.word	0x00000000
        /*0150*/ 	.short	0x0005
        /*0152*/ 	.short	0x0028
        /*0154*/ 	.byte	0x00, 0xf0, 0x11, 0x00


	//----- nvinfo : EIATTR_KPARAM_INFO
	.align		4
.L_50:
        /*0158*/ 	.byte	0x04, 0x17
        /*015a*/ 	.short	(.L_52 - .L_51)
.L_51:
        /*015c*/ 	.word	0x00000000
        /*0160*/ 	.short	0x0004
        /*0162*/ 	.short	0x0020
        /*0164*/ 	.byte	0x00, 0xf4, 0x21, 0x00


	//----- nvinfo : EIATTR_KPARAM_INFO
	.align		4
.L_52:
        /*0168*/ 	.byte	0x04, 0x17
        /*016a*/ 	.short	(.L_54 - .L_53)
.L_53:
        /*016c*/ 	.word	0x00000000
        /*0170*/ 	.short	0x0003
        /*0172*/ 	.short	0x0018
        /*0174*/ 	.byte	0x00, 0xf4, 0x21, 0x00


	//----- nvinfo : EIATTR_KPARAM_INFO
	.align		4
.L_54:
        /*0178*/ 	.byte	0x04, 0x17
        /*017a*/ 	.short	(.L_56 - .L_55)
.L_55:
        /*017c*/ 	.word	0x00000000
        /*0180*/ 	.short	0x0002
        /*0182*/ 	.short	0x0010
        /*0184*/ 	.byte	0x00, 0xf4, 0x21, 0x00


	//----- nvinfo : EIATTR_KPARAM_INFO
	.align		4
.L_56:
        /*0188*/ 	.byte	0x04, 0x17
        /*018a*/ 	.short	(.L_58 - .L_57)
.L_57:
        /*018c*/ 	.word	0x00000000
        /*0190*/ 	.short	0x0001
        /*0192*/ 	.short	0x0008
        /*0194*/ 	.byte	0x00, 0xf4, 0x21, 0x00


	//----- nvinfo : EIATTR_KPARAM_INFO
	.align		4
.L_58:
        /*0198*/ 	.byte	0x04, 0x17
        /*019a*/ 	.short	(.L_60 - .L_59)
.L_59:
        /*019c*/ 	.word	0x00000000
        /*01a0*/ 	.short	0x0000
        /*01a2*/ 	.short	0x0000
        /*01a4*/ 	.byte	0x00, 0xf4, 0x21, 0x00


	//----- nvinfo : EIATTR_SPARSE_MMA_MASK
	.align		4
.L_60:
        /*01a8*/ 	.byte	0x03, 0x50
        /*01aa*/ 	.short	0x0000


	//----- nvinfo : EIATTR_MAXREG_COUNT
	.align		4
        /*01ac*/ 	.byte	0x03, 0x1b
        /*01ae*/ 	.short	0x00ff


	//----- nvinfo : EIATTR_NUM_BARRIERS
	.align		4
        /*01b0*/ 	.byte	0x02, 0x4c
        /*01b2*/ 	.byte	0x01
	.zero		1


	//----- nvinfo : EIATTR_COOP_GROUP_MASK_REGIDS
	.align		4
        /*01b4*/ 	.byte	0x04, 0x29
        /*01b6*/ 	.short	(.L_62 - .L_61)


	//   ....[0]....
.L_61:
        /*01b8*/ 	.word	0xffffffff


	//   ....[1]....
        /*01bc*/ 	.word	0xffffffff


	//   ....[2]....
        /*01c0*/ 	.word	0xffffffff


	//   ....[3]....
        /*01c4*/ 	.word	0xffffffff


	//   ....[4]....
        /*01c8*/ 	.word	0xffffffff


	//   ....[5]....
        /*01cc*/ 	.word	0xffffffff


	//   ....[6]....
        /*01d0*/ 	.word	0xffffffff


	//   ....[7]....
        /*01d4*/ 	.word	0xffffffff


	//----- nvinfo : EIATTR_COOP_GROUP_INSTR_OFFSETS
	.align		4
.L_62:
        /*01d8*/ 	.byte	0x04, 0x28
        /*01da*/ 	.short	(.L_64 - .L_63)


	//   ....[0]....
.L_63:
        /*01dc*/ 	.word	0x00001180


	//   ....[1]....
        /*01e0*/ 	.word	0x000011e0


	//   ....[2]....
        /*01e4*/ 	.word	0x00001600


	//   ....[3]....
        /*01e8*/ 	.word	0x00001650


	//   ....[4]....
        /*01ec*/ 	.word	0x00002950


	//   ....[5]....
        /*01f0*/ 	.word	0x00002960


	//   ....[6]....
        /*01f4*/ 	.word	0x00002a00


	//   ....[7]....
        /*01f8*/ 	.word	0x00002a20


	//----- nvinfo : EIATTR_VRC_CTA_INIT_COUNT
	.align		4
.L_64:
        /*01fc*/ 	.byte	0x02, 0x4a
	.zero		1
	.zero		1


	//----- nvinfo : EIATTR_EXIT_INSTR_OFFSETS
	.align		4
        /*0200*/ 	.byte	0x04, 0x1c
        /*0202*/ 	.short	(.L_66 - .L_65)


	//   ....[0]....
.L_65:
        /*0204*/ 	.word	0x00003550


	//   ....[1]....
        /*0208*/ 	.word	0x00003580


	//----- nvinfo : EIATTR_REQNTID
	.align		4
.L_66:
        /*020c*/ 	.byte	0x04, 0x10
        /*020e*/ 	.short	(.L_68 - .L_67)
.L_67:
        /*0210*/ 	.word	0x00000100
        /*0214*/ 	.word	0x00000001
        /*0218*/ 	.word	0x00000001


	//----- nvinfo : EIATTR_CBANK_PARAM_SIZE
	.align		4
.L_68:
        /*021c*/ 	.byte	0x03, 0x19
        /*021e*/ 	.short	0x0088


	//----- nvinfo : EIATTR_PARAM_CBANK
	.align		4
        /*0220*/ 	.byte	0x04, 0x0a
        /*0222*/ 	.short	(.L_70 - .L_69)
	.align		4
.L_69:
        /*0224*/ 	.word	index@(.nv.constant0.attn_fwd)
        /*0228*/ 	.short	0x0380
        /*022a*/ 	.short	0x0088


	//----- nvinfo : EIATTR_SW_WAR
	.align		4
.L_70:
        /*022c*/ 	.byte	0x04, 0x36
        /*022e*/ 	.short	(.L_72 - .L_71)
.L_71:
        /*0230*/ 	.word	0x00000008
.L_72:


//--------------------- .nv.compat                --------------------------
	.section	.nv.compat,"",@"SHT_CUDA_COMPAT_INFO"
	.align	4
        /*0000*/ 	.byte	0x02, 0x02, 0x01, 0x00, 0x02, 0x05, 0x05, 0x00, 0x02, 0x03, 0x00, 0x00, 0x02, 0x06, 0x01, 0x00


//--------------------- .nv.callgraph             --------------------------
	.section	.nv.callgraph,"",@"SHT_CUDA_CALLGRAPH"
	.align	4
	.sectionentsize	8
	.align		4
        /*0000*/ 	.word	0x00000000
	.align		4
        /*0004*/ 	.word	0xffffffff
	.align		4
        /*0008*/ 	.word	0x00000000
	.align		4
        /*000c*/ 	.word	0xfffffffe
	.align		4
        /*0010*/ 	.word	0x00000000
	.align		4
        /*0014*/ 	.word	0xfffffffd
	.align		4
        /*0018*/ 	.word	0x00000000
	.align		4
        /*001c*/ 	.word	0xfffffffc


//--------------------- .nv.constant4             --------------------------
	.section	.nv.constant4,"a",@progbits
	.align	8
	.align		8
.nv.constant4:
        /*0000*/ 	.dword	_$_str


//--------------------- .text.attn_fwd            --------------------------
	.section	.text.attn_fwd,"ax",@progbits
	.align	128
        .global         attn_fwd
        .type           attn_fwd,@function
        .size           attn_fwd,(.L_x_3 - attn_fwd)
        .other          attn_fwd,@"STO_CUDA_ENTRY STV_DEFAULT"
attn_fwd:
.text.attn_fwd:
[----:B------:R-:W0:Y:S01]  /*0000*/  LDC R1, c[0x0][0x37c] ;  /* 0x0000df00ff017b82 */ /* 0x000e220000000800 */
[----:B------:R-:W1:Y:S07]  /*0010*/  S2R R0, SR_TID.X ;  /* 0x0000000000007919 */ /* 0x000e6e0000002100 */
[----:B------:R-:W2:Y:S01]  /*0020*/  S2UR UR7, SR_CTAID.Y ;  /* 0x00000000000779c3 */ /* 0x000ea20000002600 */
[----:B------:R-:W2:Y:S01]  /*0030*/  LDCU.64 UR4, c[0x0][0x3b0] ;  /* 0x00007600ff0477ac */ /* 0x000ea20008000a00 */
[----:B------:R-:W3:Y:S01]  /*0040*/  S2R R3, SR_CTAID.X ;  /* 0x0000000000037919 */ /* 0x000ee20000002500 */
[----:B------:R-:W4:Y:S05]  /*0050*/  LDCU.64 UR10, c[0x0][0x358] ;  /* 0x00006b00ff0a77ac */ /* 0x000f2a0008000a00 */
[----:B------:R-:W5:Y:S08]  /*0060*/  LDC R4, c[0x0][0x3b8] ;  /* 0x0000ee00ff047b82 */ /* 0x000f700000000800 */
[----:B------:R-:W0:Y:S01]  /*0070*/  LDC.64 R6, c[0x0][0x380] ;  /* 0x0000e000ff067b82 */ /* 0x000e220000000a00 */
[----:B--2---:R-:W-:-:S04]  /*0080*/  UIMAD UR4, UR7, UR4, URZ ;  /* 0x00000004070472a4 */ /* 0x004fc8000f8e02ff */
[----:B------:R-:W-:Y:S01]  /*0090*/  USHF.L.U32 UR6, UR4, 0x1, URZ ;  /* 0x0000000104067899 */ /* 0x000fe200080006ff */
[----:B-1----:R-:W-:Y:S02]  /*00a0*/  LOP3.LUT R110, R0, 0x1f, RZ, 0xc0, !PT ;  /* 0x0000001f006e7812 */ /* 0x002fe400078ec0ff */
[----:B------:R-:W-:Y:S02]  /*00b0*/  SHF.R.U32.HI R111, RZ, 0x5, R0 ;  /* 0x00000005ff6f7819 */ /* 0x000fe40000011600 */
[----:B---3--:R-:W-:Y:S02]  /*00c0*/  LEA R110, R3, R110, 0x5 ;  /* 0x0000006e036e7211 */ /* 0x008fe400078e28ff */
[----:B------:R-:W-:-:S03]  /*00d0*/  SGXT.U32 R111, R111, 0x3 ;  /* 0x000000036f6f781a */ /* 0x000fc60000000000 */
[----:B------:R-:W-:Y:S01]  /*00e0*/  IMAD R2, R110, UR5, RZ ;  /* 0x000000056e027c24 */ /* 0x000fe2000f8e02ff */
[----:B------:R-:W-:Y:S01]  /*00f0*/  UIMAD.WIDE UR4, UR4, 0x2, URZ ;  /* 0x00000002040478a5 */ /* 0x000fe2000f8e02ff */
[----:B-----5:R-:W-:-:S03]  /*0100*/  IMAD R5, R111, R4, RZ ;  /* 0x000000046f057224 */ /* 0x020fc600078e02ff */
[C---:B------:R-:W-:Y:S01]  /*0110*/  SHF.L.U32 R3, R2.reuse, 0x1, RZ ;  /* 0x0000000102037819 */ /* 0x040fe200000006ff */
[----:B------:R-:W-:-:S03]  /*0120*/  IMAD.HI R2, R2, 0x2, RZ ;  /* 0x0000000202027827 */ /* 0x000fc600078e02ff */
[----:B0-----:R-:W-:Y:S02]  /*0130*/  IADD3 R3, P0, P1, R3, UR6, R6 ;  /* 0x0000000603037c10 */ /* 0x001fe4000f91e006 */
[----:B------:R-:W-:Y:S02]  /*0140*/  LEA R6, R4, R5, 0x3 ;  /* 0x0000000504067211 */ /* 0x000fe400078e18ff */
[----:B------:R-:W-:Y:S01]  /*0150*/  IADD3.X R7, PT, PT, R2, UR5, R7, P0, P1 ;  /* 0x0000000502077c10 */ /* 0x000fe200087e2407 */
[----:B------:R-:W0:Y:S01]  /*0160*/  S2UR UR6, SR_CgaCtaId ;  /* 0x00000000000679c3 */ /* 0x000e220000008800 */
[CC--:B------:R-:W-:Y:S01]  /*0170*/  LEA R2, P0, R5.reuse, R3.reuse, 0x1 ;  /* 0x0000000305027211 */ /* 0x0c0fe200078008ff */
[----:B------:R-:W1:Y:S01]  /*0180*/  LDCU UR5, c[0x0][0x3f0] ;  /* 0x00007e00ff0577ac */ /* 0x000e620008000800 */
[----:B------:R-:W-:Y:S02]  /*0190*/  LEA R4, P1, R6, R3, 0x1 ;  /* 0x0000000306047211 */ /* 0x000fe400078208ff */
[----:B------:R-:W-:-:S02]  /*01a0*/  LEA.HI.X.SX32 R3, R5, R7, 0x1, P0 ;  /* 0x0000000705037211 */ /* 0x000fc400000f0eff */
[----:B------:R-:W-:-:S03]  /*01b0*/  LEA.HI.X.SX32 R5, R6, R7, 0x1, P1 ;  /* 0x0000000706057211 */ /* 0x000fc600008f0eff */
[----:B----4-:R-:W2:Y:S04]  /*01c0*/  LDG.E.U16 R2, desc[UR10][R2.64] ;  /* 0x0000000a02027981 */ /* 0x010ea8000c1e1500 */
[----:B------:R3:W4:Y:S01]  /*01d0*/  LDG.E.U16 R6, desc[UR10][R4.64] ;  /* 0x0000000a04067981 */ /* 0x000722000c1e1500 */
[C---:B------:R-:W-:Y:S01]  /*01e0*/  LOP3.LUT R112, R0.reuse, 0xc0, RZ, 0xc0, !PT ;  /* 0x000000c000707812 */ /* 0x040fe200078ec0ff */
[----:B------:R-:W-:Y:S01]  /*01f0*/  UMOV UR4, 0x400 ;  /* 0x0000040000047882 */ /* 0x000fe20000000000 */
[----:B------:R-:W-:Y:S02]  /*0200*/  SHF.L.U32 R113, R0, 0x1, RZ ;  /* 0x0000000100717819 */ /* 0x000fe400000006ff */
[----:B------:R-:W-:Y:S02]  /*0210*/  CS2R R10, SRZ ;  /* 0x00000000000a7805 */ /* 0x000fe4000001ff00 */
[----:B------:R-:W-:Y:S01]  /*0220*/  SHF.R.U32.HI R8, RZ, 0x2, R112 ;  /* 0x00000002ff087819 */ /* 0x000fe20000011670 */
[----:B-1----:R-:W-:Y:S01]  /*0230*/  UISETP.GE.AND UP0, UPT, UR5, 0x1, UPT ;  /* 0x000000010500788c */ /* 0x002fe2000bf06270 */
[----:B------:R-:W-:-:S02]  /*0240*/  MOV R127, 0xff800000 ;  /* 0xff800000007f7802 */ /* 0x000fc40000000f00 */
[----:B------:R-:W-:Y:S01]  /*0250*/  LOP3.LUT R7, R8, 0x1fe, R113, 0x78, !PT ;  /* 0x000001fe08077812 */ /* 0x000fe200078e7871 */
[----:B0-----:R-:W-:Y:S01]  /*0260*/  ULEA UR6, UR6, UR4, 0x18 ;  /* 0x0000000406067291 */ /* 0x001fe2000f8ec0ff */
[----:B------:R-:W-:Y:S02]  /*0270*/  MOV R76, 0x3f800000 ;  /* 0x3f800000004c7802 */ /* 0x000fe40000000f00 */
[----:B------:R-:W-:Y:S02]  /*0280*/  CS2R R8, SRZ ;  /* 0x0000000000087805 */ /* 0x000fe4000001ff00 */
[----:B------:R-:W-:Y:S02]  /*0290*/  MOV R126, 0x3f800000 ;  /* 0x3f800000007e7802 */ /* 0x000fe40000000f00 */
[----:B---3--:R-:W-:Y:S02]  /*02a0*/  CS2R R4, SRZ ;  /* 0x0000000000047805 */ /* 0x008fe4000001ff00 */
[----:B------:R-:W-:-:S02]  /*02b0*/  MOV R49, 0xff800000 ;  /* 0xff80000000317802 */ /* 0x000fc40000000f00 */
[C---:B------:R-:W-:Y:S02]  /*02c0*/  SHF.L.U32 R114, R0.reuse, 0x3, RZ ;  /* 0x0000000300727819 */ /* 0x040fe400000006ff */
[----:B------:R-:W-:Y:S01]  /*02d0*/  SHF.L.U32 R115, R0, 0x5, RZ ;  /* 0x0000000500737819 */ /* 0x000fe200000006ff */
[----:B--2---:R-:W-:Y:S04]  /*02e0*/  STS.U16 [R7+UR6+0x1000], R2 ;  /* 0x0010000207007988 */ /* 0x004fe80008000406 */
[----:B----4-:R0:W-:Y:S02]  /*02f0*/  STS.U16 [R7+UR6+0x1200], R6 ;  /* 0x0012000607007988 */ /* 0x0101e40008000406 */
[----:B0-----:R-:W-:Y:S01]  /*0300*/  CS2R R6, SRZ ;  /* 0x0000000000067805 */ /* 0x001fe2000001ff00 */
[----:B------:R-:W-:Y:S06]  /*0310*/  BRA.U !UP0, `(.L_x_0) ;  /* 0x0000002908047547 */ /* 0x000fec000b800000 */
[----:B------:R-:W0:Y:S01]  /*0320*/  LDC.64 R2, c[0x0][0x3c0] ;  /* 0x0000f000ff027b82 */ /* 0x000e220000000a00 */
[----:B------:R-:W1:Y:S01]  /*0330*/  LDCU UR4, c[0x0][0x3c8] ;  /* 0x00007900ff0477ac */ /* 0x000e620008000800 */
[C---:B------:R-:W-:Y:S02]  /*0340*/  LOP3.LUT R10, R0.reuse, 0x7f, RZ, 0xc0, !PT ;  /* 0x0000007f000a7812 */ /* 0x040fe400078ec0ff */
[----:B------:R-:W-:Y:S01]  /*0350*/  LOP3.LUT P0, RZ, R0, 0x80, RZ, 0xc0, !PT ;  /* 0x0000008000ff7812 */ /* 0x000fe2000780c0ff */
[----:B------:R-:W2:Y:S01]  /*0360*/  LDCU.64 UR8, c[0x0][0x388] ;  /* 0x00007100ff0877ac */ /* 0x000ea20008000a00 */
[----:B------:R-:W-:Y:S02]  /*0370*/  SHF.L.U32 R116, R10, 0x1, RZ ;  /* 0x000000010a747819 */ /* 0x000fe400000006ff */
[----:B------:R-:W3:Y:S01]  /*0380*/  LDC.64 R76, c[0x0][0x3d0] ;  /* 0x0000f400ff4c7b82 */ /* 0x000ee20000000a00 */
[----:B------:R-:W-:Y:S01]  /*0390*/  SEL R5, RZ, 0x110, !P0 ;  /* 0x00000110ff057807 */ /* 0x000fe20004000000 */
[----:B------:R-:W4:Y:S01]  /*03a0*/  LDCU.64 UR12, c[0x0][0x390] ;  /* 0x00007200ff0c77ac */ /* 0x000f220008000a00 */
[----:B------:R-:W-:-:S02]  /*03b0*/  SHF.R.S32.HI R6, RZ, 0x2, R0 ;  /* 0x00000002ff067819 */ /* 0x000fc40000011400 */
[----:B------:R-:W-:Y:S02]  /*03c0*/  LOP3.LUT R116, R5, R116, RZ, 0x3c, !PT ;  /* 0x0000007405747212 */ /* 0x000fe400078e3cff */
[----:B------:R-:W-:Y:S01]  /*03d0*/  LOP3.LUT R5, R114, 0x30, RZ, 0xc0, !PT ;  /* 0x0000003072057812 */ /* 0x000fe200078ec0ff */
[----:B------:R-:W5:Y:S01]  /*03e0*/  LDC R16, c[0x0][0x3d8] ;  /* 0x0000f600ff107b82 */ /* 0x000f620000000800 */
[C---:B------:R-:W-:Y:S02]  /*03f0*/  LOP3.LUT R13, R0.reuse, 0x7, RZ, 0xc0, !PT ;  /* 0x00000007000d7812 */ /* 0x040fe400078ec0ff */
[----:B------:R-:W-:Y:S02]  /*0400*/  LOP3.LUT R4, R0, 0xf, RZ, 0xc0, !PT ;  /* 0x0000000f00047812 */ /* 0x000fe400078ec0ff */
[----:B------:R-:W-:Y:S01]  /*0410*/  SGXT R6, R6, 0x1 ;  /* 0x000000010606781a */ /* 0x000fe20000000200 */
[----:B------:R-:W-:Y:S01]  /*0420*/  IMAD R120, R13, 0x110, RZ ;  /* 0x000001100d787824 */ /* 0x000fe200078e02ff */
[----:B------:R-:W-:-:S02]  /*0430*/  LOP3.LUT R7, R0, 0x10, RZ, 0xc0, !PT ;  /* 0x0000001000077812 */ /* 0x000fc400078ec0ff */
[----:B------:R-:W-:Y:S02]  /*0440*/  LOP3.LUT R8, R5, 0x20, R0, 0x78, !PT ;  /* 0x0000002005087812 */ /* 0x000fe400078e7800 */
[----:B------:R-:W-:Y:S02]  /*0450*/  LEA R12, R13, UR6, 0x6 ;  /* 0x000000060d0c7c11 */ /* 0x000fe4000f8e30ff */
[----:B------:R-:W-:Y:S01]  /*0460*/  LOP3.LUT R14, R6, 0x90, RZ, 0xc0, !PT ;  /* 0x00000090060e7812 */ /* 0x000fe200078ec0ff */
[----:B-1----:R-:W-:Y:S01]  /*0470*/  IMAD R6, R4, UR4, RZ ;  /* 0x0000000404067c24 */ /* 0x002fe2000f8e02ff */
[----:B------:R-:W-:Y:S01]  /*0480*/  LOP3.LUT R8, R8, 0x10, R113, 0x78, !PT ;  /* 0x0000001008087812 */ /* 0x000fe200078e7871 */
[----:B0-----:R-:W-:Y:S01]  /*0490*/  IMAD R4, R2, UR7, RZ ;  /* 0x0000000702047c24 */ /* 0x001fe2000f8e02ff */
[C---:B------:R-:W-:Y:S01]  /*04a0*/  LEA R5, R7.reuse, R12, 0x5 ;  /* 0x0000000c07057211 */ /* 0x040fe200078e28ff */
[----:B---3--:R-:W-:Y:S01]  /*04b0*/  IMAD R76, R76, UR7, RZ ;  /* 0x000000074c4c7c24 */ /* 0x008fe2000f8e02ff */
[----:B------:R-:W-:Y:S01]  /*04c0*/  LEA R117, R7, UR6, 0x4 ;  /* 0x0000000607757c11 */ /* 0x000fe2000f8e20ff */
[----:B------:R-:W-:Y:S01]  /*04d0*/  IMAD R10, R10, R77, RZ ;  /* 0x0000004d0a0a7224 */ /* 0x000fe200078e02ff */
[----:B------:R-:W-:Y:S01]  /*04e0*/  IADD3 R2, PT, PT, R8, R5, RZ ;  /* 0x0000000508027210 */ /* 0x000fe20007ffe0ff */
[----:B------:R-:W-:Y:S01]  /*04f0*/  UMOV UR4, URZ ;  /* 0x000000ff00047c82 */ /* 0x000fe20008000000 */
[----:B------:R-:W-:-:S02]  /*0500*/  SHF.L.U32 R8, R6, 0x1, RZ ;  /* 0x0000000106087819 */ /* 0x000fc400000006ff */
[C---:B------:R-:W-:Y:S01]  /*0510*/  SHF.L.U32 R5, R4.reuse, 0x1, RZ ;  /* 0x0000000104057819 */ /* 0x040fe200000006ff */
[----:B------:R-:W-:Y:S01]  /*0520*/  IMAD.HI R4, R4, 0x2, RZ ;  /* 0x0000000204047827 */ /* 0x000fe200078e02ff */
[----:B------:R-:W-:Y:S02]  /*0530*/  SHF.L.U32 R7, R10, 0x1, RZ ;  /* 0x000000010a077819 */ /* 0x000fe400000006ff */
[----:B--2---:R-:W-:Y:S01]  /*0540*/  IADD3 R95, P0, P1, R8, UR8, R5 ;  /* 0x00000008085f7c10 */ /* 0x004fe2000f91e005 */
[----:B------:R-:W-:Y:S01]  /*0550*/  IMAD.HI R5, R6, 0x2, RZ ;  /* 0x0000000206057827 */ /* 0x000fe200078e02ff */
[C---:B------:R-:W-:Y:S01]  /*0560*/  SHF.L.U32 R6, R76.reuse, 0x1, RZ ;  /* 0x000000014c067819 */ /* 0x040fe200000006ff */
[----:B------:R-:W0:Y:S01]  /*0570*/  LDCU UR8, c[0x0][0x3a8] ;  /* 0x00007500ff0877ac */ /* 0x000e220008000800 */
[----:B------:R-:W-:Y:S01]  /*0580*/  SHF.R.U32.HI R9, RZ, 0x4, R0 ;  /* 0x00000004ff097819 */ /* 0x000fe20000011600 */
[----:B------:R-:W-:Y:S01]  /*0590*/  IMAD.HI R76, R76, 0x2, RZ ;  /* 0x000000024c4c7827 */ /* 0x000fe200078e02ff */
[----:B------:R-:W-:-:S02]  /*05a0*/  IADD3.X R15, PT, PT, R5, UR9, R4, P0, P1 ;  /* 0x00000009050f7c10 */ /* 0x000fc400087e2404 */
[----:B----4-:R-:W-:Y:S01]  /*05b0*/  IADD3 R108, P0, P1, R7, UR12, R6 ;  /* 0x0000000c076c7c10 */ /* 0x010fe2000f91e006 */
[----:B------:R-:W-:Y:S01]  /*05c0*/  IMAD.HI R5, R10, 0x2, RZ ;  /* 0x000000020a057827 */ /* 0x000fe200078e02ff */
[----:B------:R-:W-:Y:S02]  /*05d0*/  SHF.R.U32.HI R8, RZ, 0x7, R0 ;  /* 0x00000007ff087819 */ /* 0x000fe40000011600 */
[----:B------:R-:W-:Y:S02]  /*05e0*/  SGXT.U32 R6, R9, 0x4 ;  /* 0x000000040906781a */ /* 0x000fe40000000000 */
[----:B------:R-:W-:Y:S02]  /*05f0*/  SGXT.U32 R4, R8, 0x1 ;  /* 0x000000010804781a */ /* 0x000fe40000000000 */
[----:B------:R-:W-:Y:S01]  /*0600*/  LEA.HI R8, R0, 0x30, RZ, 0x1c ;  /* 0x0000003000087811 */ /* 0x000fe200078fe0ff */
[-C--:B------:R-:W-:Y:S01]  /*0610*/  IMAD R10, R6, R3.reuse, RZ ;  /* 0x00000003060a7224 */ /* 0x080fe200078e02ff */
[----:B------:R-:W-:Y:S01]  /*0620*/  LEA.HI R6, R0, 0x70, RZ, 0x1c ;  /* 0x0000007000067811 */ /* 0x000fe200078fe0ff */
[----:B-----5:R-:W-:Y:S01]  /*0630*/  IMAD R7, R4, R16, RZ ;  /* 0x0000001004077224 */ /* 0x020fe200078e02ff */
[----:B------:R-:W-:Y:S01]  /*0640*/  IADD3.X R76, PT, PT, R5, UR13, R76, P0, P1 ;  /* 0x0000000d054c7c10 */ /* 0x000fe200087e244c */
[-C--:B------:R-:W-:Y:S01]  /*0650*/  IMAD R8, R8, R3.reuse, RZ ;  /* 0x0000000308087224 */ /* 0x080fe200078e02ff */
[----:B------:R-:W-:Y:S01]  /*0660*/  LEA R4, R3, R10, 0x4 ;  /* 0x0000000a03047211 */ /* 0x000fe200078e20ff */
[----:B------:R-:W-:Y:S01]  /*0670*/  IMAD R5, R6, R3, RZ ;  /* 0x0000000306057224 */ /* 0x000fe200078e02ff */
[----:B------:R-:W-:-:S02]  /*0680*/  LEA R9, R16, R7, 0x1 ;  /* 0x0000000710097211 */ /* 0x000fc400078e08ff */
[C---:B------:R-:W-:Y:S02]  /*0690*/  LEA R6, R3.reuse, R4, 0x4 ;  /* 0x0000000403067211 */ /* 0x040fe400078e20ff */
[-C--:B------:R-:W-:Y:S02]  /*06a0*/  LEA R78, P1, R10, R95.reuse, 0x1 ;  /* 0x0000005f0a4e7211 */ /* 0x080fe400078208ff */
[-C--:B------:R-:W-:Y:S02]  /*06b0*/  LEA R80, P2, R4, R95.reuse, 0x1 ;  /* 0x0000005f04507211 */ /* 0x080fe400078408ff */
[----:B------:R-:W-:Y:S02]  /*06c0*/  LEA R82, P3, R8, R95, 0x1 ;  /* 0x0000005f08527211 */ /* 0x000fe400078608ff */
[----:B------:R-:W-:Y:S02]  /*06d0*/  LEA R12, R3, R6, 0x5 ;  /* 0x00000006030c7211 */ /* 0x000fe400078e28ff */
[----:B------:R-:W-:-:S02]  /*06e0*/  LEA R11, R16, R9, 0x1 ;  /* 0x00000009100b7211 */ /* 0x000fc400078e08ff */
[----:B------:R-:W-:Y:S02]  /*06f0*/  LEA R84, P4, R5, R95, 0x1 ;  /* 0x0000005f05547211 */ /* 0x000fe400078808ff */
[----:B------:R-:W-:Y:S02]  /*0700*/  LEA R86, P0, R7, R108, 0x1 ;  /* 0x0000006c07567211 */ /* 0x000fe400078008ff */
[-C--:B------:R-:W-:Y:S02]  /*0710*/  LEA.HI.X.SX32 R79, R10, R15.reuse, 0x1, P1 ;  /* 0x0000000f0a4f7211 */ /* 0x080fe400008f0eff */
[-C--:B------:R-:W-:Y:S02]  /*0720*/  LEA.HI.X.SX32 R81, R4, R15.reuse, 0x1, P2 ;  /* 0x0000000f04517211 */ /* 0x080fe400010f0eff */
[----:B------:R-:W-:Y:S02]  /*0730*/  LEA.HI.X.SX32 R83, R8, R15, 0x1, P3 ;  /* 0x0000000f08537211 */ /* 0x000fe400018f0eff */
[----:B------:R-:W-:-:S02]  /*0740*/  LEA R4, R3, R12, 0x4 ;  /* 0x0000000c03047211 */ /* 0x000fc400078e20ff */
[----:B------:R-:W-:Y:S02]  /*0750*/  LEA R88, P1, R6, R95, 0x1 ;  /* 0x0000005f06587211 */ /* 0x000fe400078208ff */
[----:B------:R-:W-:Y:S02]  /*0760*/  LEA R8, R16, R11, 0x1 ;  /* 0x0000000b10087211 */ /* 0x000fe400078e08ff */
[-C--:B------:R-:W-:Y:S02]  /*0770*/  LEA.HI.X.SX32 R85, R5, R15.reuse, 0x1, P4 ;  /* 0x0000000f05557211 */ /* 0x080fe400020f0eff */
[----:B------:R-:W-:Y:S02]  /*0780*/  LEA.HI.X.SX32 R87, R7, R76, 0x1, P0 ;  /* 0x0000004c07577211 */ /* 0x000fe400000f0eff */
[----:B------:R-:W-:Y:S02]  /*0790*/  LEA R5, R3, R4, 0x4 ;  /* 0x0000000403057211 */ /* 0x000fe400078e20ff */
[----:B------:R-:W-:-:S02]  /*07a0*/  LEA.HI.X.SX32 R89, R6, R15, 0x1, P1 ;  /* 0x0000000f06597211 */ /* 0x000fc400008f0eff */
[-C--:B------:R-:W-:Y:S02]  /*07b0*/  LEA R92, P2, R4, R95.reuse, 0x1 ;  /* 0x0000005f045c7211 */ /* 0x080fe400078408ff */
[----:B------:R-:W-:Y:S02]  /*07c0*/  LEA R98, P0, R11, R108, 0x1 ;  /* 0x0000006c0b627211 */ /* 0x000fe400078008ff */
[----:B------:R-:W-:Y:S02]  /*07d0*/  LEA R6, R16, R8, 0x1 ;  /* 0x0000000810067211 */ /* 0x000fe400078e08ff */
[----:B------:R-:W-:Y:S02]  /*07e0*/  LEA R94, P3, R5, R95, 0x1 ;  /* 0x0000005f055e7211 */ /* 0x000fe400078608ff */
[----:B------:R-:W-:Y:S02]  /*07f0*/  LEA.HI.X.SX32 R93, R4, R15, 0x1, P2 ;  /* 0x0000000f045d7211 */ /* 0x000fe400010f0eff */
[----:B------:R-:W-:-:S02]  /*0800*/  LEA.HI.X.SX32 R99, R11, R76, 0x1, P0 ;  /* 0x0000004c0b637211 */ /* 0x000fc400000f0eff */
[----:B------:R-:W-:Y:S02]  /*0810*/  CS2R R10, SRZ ;  /* 0x00000000000a7805 */ /* 0x000fe4000001ff00 */
[----:B------:R-:W-:Y:S02]  /*0820*/  LEA R4, R16, R6, 0x1 ;  /* 0x0000000610047211 */ /* 0x000fe400078e08ff */
[----:B------:R-:W-:Y:S02]  /*0830*/  LEA R102, P0, R6, R108, 0x1 ;  /* 0x0000006c06667211 */ /* 0x000fe400078008ff */
[----:B------:R-:W-:Y:S02]  /*0840*/  LEA R90, P1, R12, R95, 0x1 ;  /* 0x0000005f0c5a7211 */ /* 0x000fe400078208ff */
[----:B------:R-:W-:Y:S02]  /*0850*/  LEA.HI.X.SX32 R95, R5, R15, 0x1, P3 ;  /* 0x0000000f055f7211 */ /* 0x000fe400018f0eff */
[----:B------:R-:W-:-:S02]  /*0860*/  LEA R5, R16, R4, 0x1 ;  /* 0x0000000410057211 */ /* 0x000fc400078e08ff */
[----:B------:R-:W-:Y:S02]  /*0870*/  LEA.HI.X.SX32 R103, R6, R76, 0x1, P0 ;  /* 0x0000004c06677211 */ /* 0x000fe400000f0eff */
[----:B------:R-:W-:Y:S02]  /*0880*/  LEA.HI.X.SX32 R91, R12, R15, 0x1, P1 ;  /* 0x0000000f0c5b7211 */ /* 0x000fe400008f0eff */
[----:B------:R-:W-:Y:S02]  /*0890*/  SHF.R.S32.HI R6, RZ, 0x6, R0 ;  /* 0x00000006ff067819 */ /* 0x000fe40000011400 */
[-C--:B------:R-:W-:Y:S02]  /*08a0*/  LEA R96, P1, R9, R108.reuse, 0x1 ;  /* 0x0000006c09607211 */ /* 0x080fe400078208ff */
[----:B------:R-:W-:Y:S02]  /*08b0*/  LEA R100, P2, R8, R108, 0x1 ;  /* 0x0000006c08647211 */ /* 0x000fe400078408ff */
[----:B------:R-:W-:-:S02]  /*08c0*/  LEA R7, R16, R5, 0x1 ;  /* 0x0000000510077211 */ /* 0x000fc400078e08ff */
[----:B------:R-:W-:Y:S02]  /*08d0*/  LOP3.LUT R14, R14, 0x60, R115, 0xf8, !PT ;  /* 0x000000600e0e7812 */ /* 0x000fe400078ef873 */
[----:B------:R-:W-:Y:S02]  /*08e0*/  SGXT R6, R6, 0x1 ;  /* 0x000000010606781a */ /* 0x000fe40000000200 */
[-C--:B------:R-:W-:Y:S02]  /*08f0*/  LEA.HI.X.SX32 R97, R9, R76.reuse, 0x1, P1 ;  /* 0x0000004c09617211 */ /* 0x080fe400008f0eff */
[----:B------:R-:W-:Y:S02]  /*0900*/  LEA.HI.X.SX32 R101, R8, R76, 0x1, P2 ;  /* 0x0000004c08657211 */ /* 0x000fe400010f0eff */
[----:B------:R-:W-:Y:S02]  /*0910*/  CS2R R8, SRZ ;  /* 0x0000000000087805 */ /* 0x000fe4000001ff00 */
[----:B------:R-:W-:-:S02]  /*0920*/  LEA R104, P1, R4, R108, 0x1 ;  /* 0x0000006c04687211 */ /* 0x000fc400078208ff */
[-C--:B------:R-:W-:Y:S02]  /*0930*/  LEA R106, P2, R5, R108.reuse, 0x1 ;  /* 0x0000006c056a7211 */ /* 0x080fe400078408ff */
[----:B------:R-:W-:Y:S02]  /*0940*/  LEA R108, P3, R7, R108, 0x1 ;  /* 0x0000006c076c7211 */ /* 0x000fe400078608ff */
[--C-:B------:R-:W-:Y:S02]  /*0950*/  LOP3.LUT R14, R14, 0x10, R113.reuse, 0x78, !PT ;  /* 0x000000100e0e7812 */ /* 0x100fe400078e7871 */
[----:B------:R-:W-:Y:S02]  /*0960*/  LOP3.LUT R122, R6, 0x90, RZ, 0xc0, !PT ;  /* 0x00000090067a7812 */ /* 0x000fe400078ec0ff */
[----:B------:R-:W-:Y:S02]  /*0970*/  LOP3.LUT R120, R120, 0x30, R113, 0x78, !PT ;  /* 0x0000003078787812 */ /* 0x000fe400078e7871 */
[----:B------:R-:W-:-:S02]  /*0980*/  LEA.HI.X.SX32 R105, R4, R76, 0x1, P1 ;  /* 0x0000004c04697211 */ /* 0x000fc400008f0eff */
[-C--:B------:R-:W-:Y:S02]  /*0990*/  LEA.HI.X.SX32 R107, R5, R76.reuse, 0x1, P2 ;  /* 0x0000004c056b7211 */ /* 0x080fe400010f0eff */
[----:B------:R-:W-:Y:S02]  /*09a0*/  CS2R R4, SRZ ;  /* 0x0000000000047805 */ /* 0x000fe4000001ff00 */
[----:B------:R-:W-:Y:S02]  /*09b0*/  LEA.HI.X.SX32 R109, R7, R76, 0x1, P3 ;  /* 0x0000004c076d7211 */ /* 0x000fe400018f0eff */
[----:B------:R-:W-:Y:S02]  /*09c0*/  CS2R R6, SRZ ;  /* 0x0000000000067805 */ /* 0x000fe4000001ff00 */
[----:B------:R-:W-:Y:S02]  /*09d0*/  IADD3 R117, PT, PT, R14, R117, RZ ;  /* 0x000000750e757210 */ /* 0x000fe40007ffe0ff */
[----:B------:R-:W-:-:S02]  /*09e0*/  MOV R76, 0x3f800000 ;  /* 0x3f800000004c7802 */ /* 0x000fc40000000f00 */
[----:B------:R-:W-:Y:S02]  /*09f0*/  MOV R130, 0xff800000 ;  /* 0xff80000000827802 */ /* 0x000fe40000000f00 */
[----:B------:R-:W-:Y:S02]  /*0a00*/  MOV R121, RZ ;  /* 0x000000ff00797202 */ /* 0x000fe40000000f00 */
[----:B------:R-:W-:Y:S02]  /*0a10*/  MOV R119, RZ ;  /* 0x000000ff00777202 */ /* 0x000fe40000000f00 */
[----:B------:R-:W-:Y:S02]  /*0a20*/  MOV R128, 0xff800000 ;  /* 0xff80000000807802 */ /* 0x000fe40000000f00 */
[----:B------:R-:W-:Y:S02]  /*0a30*/  MOV R126, 0x3f800000 ;  /* 0x3f800000007e7802 */ /* 0x000fe40000000f00 */
[----:B------:R-:W-:-:S02]  /*0a40*/  LOP3.LUT R122, R122, 0x17e, R113, 0x78, !PT ;  /* 0x0000017e7a7a7812 */ /* 0x000fc400078e7871 */
[C---:B------:R-:W-:Y:S02]  /*0a50*/  LOP3.LUT R123, R116.reuse, 0x20, RZ, 0x3c, !PT ;  /* 0x00000020747b7812 */ /* 0x040fe400078e3cff */
[C---:B------:R-:W-:Y:S02]  /*0a60*/  LOP3.LUT R124, R116.reuse, 0x40, RZ, 0x3c, !PT ;  /* 0x00000040747c7812 */ /* 0x040fe400078e3cff */
[----:B------:R-:W-:Y:S02]  /*0a70*/  LOP3.LUT R125, R116, 0x60, RZ, 0x3c, !PT ;  /* 0x00000060747d7812 */ /* 0x000fe400078e3cff */
[----:B0-----:R-:W-:-:S07]  /*0a80*/  LOP3.LUT R118, R120, 0x40, RZ, 0x3c, !PT ;  /* 0x0000004078767812 */ /* 0x001fce00078e3cff */
.L_x_1:
[----:B------:R-:W-:-:S04]  /*0a90*/  IMAD.WIDE R16, R121, 0x2, R88 ;  /* 0x0000000279107825 */ /* 0x000fc800078e0258 */
[C---:B------:R-:W-:Y:S02]  /*0aa0*/  IMAD.WIDE R18, R121.reuse, 0x2, R82 ;  /* 0x0000000279127825 */ /* 0x040fe400078e0252 */
[----:B------:R-:W2:Y:S02]  /*0ab0*/  LDG.E.U16 R17, desc[UR10][R16.64] ;  /* 0x0000000a10117981 */ /* 0x000ea4000c1e1500 */
[C---:B------:R-:W-:Y:S02]  /*0ac0*/  IMAD.WIDE R20, R121.reuse, 0x2, R90 ;  /* 0x0000000279147825 */ /* 0x040fe400078e025a */
[----:B------:R-:W3:Y:S02]  /*0ad0*/  LDG.E.U16 R19, desc[UR10][R18.64] ;  /* 0x0000000a12137981 */ /* 0x000ee4000c1e1500 */
[C---:B------:R-:W-:Y:S02]  /*0ae0*/  IMAD.WIDE R22, R121.reuse, 0x2, R92 ;  /* 0x0000000279167825 */ /* 0x040fe400078e025c */
[----:B------:R-:W4:Y:S02]  /*0af0*/  LDG.E.U16 R21, desc[UR10][R20.64] ;  /* 0x0000000a14157981 */ /* 0x000f24000c1e1500 */
[----:B------:R-:W-:-:S02]  /*0b00*/  IMAD.WIDE R24, R121, 0x2, R94 ;  /* 0x0000000279187825 */ /* 0x000fc400078e025e */
[----:B------:R-:W5:Y:S02]  /*0b10*/  LDG.E.U16 R23, desc[UR10][R22.64] ;  /* 0x0000000a16177981 */ /* 0x000f64000c1e1500 */
[C---:B------:R-:W-:Y:S02]  /*0b20*/  IMAD.WIDE R26, R121.reuse, 0x2, R84 ;  /* 0x00000002791a7825 */ /* 0x040fe400078e0254 */
[----:B------:R-:W5:Y:S02]  /*0b30*/  LDG.E.U16 R25, desc[UR10][R24.64] ;  /* 0x0000000a18197981 */ /* 0x000f64000c1e1500 */
[C---:B------:R-:W-:Y:S02]  /*0b40*/  IMAD.WIDE R12, R121.reuse, 0x2, R78 ;  /* 0x00000002790c7825 */ /* 0x040fe400078e024e */
[----:B------:R-:W5:Y:S02]  /*0b50*/  LDG.E.U16 R27, desc[UR10][R26.64] ;  /* 0x0000000a1a1b7981 */ /* 0x000f64000c1e1500 */
[----:B------:R-:W-:-:S02]  /*0b60*/  IMAD.WIDE R14, R121, 0x2, R80 ;  /* 0x00000002790e7825 */ /* 0x000fc400078e0250 */
[----:B------:R-:W5:Y:S04]  /*0b70*/  LDG.E.U16 R29, desc[UR10][R12.64] ;  /* 0x0000000a0c1d7981 */ /* 0x000f68000c1e1500 */
[----:B------:R-:W5:Y:S01]  /*0b80*/  LDG.E.U16 R31, desc[UR10][R14.64] ;  /* 0x0000000a0e1f7981 */ /* 0x000f62000c1e1500 */
[----:B------:R-:W-:Y:S01]  /*0b90*/  BAR.SYNC.DEFER_BLOCKING 0x0 ;  /* 0x0000000000007b1d */ /* 0x000fe20000010000 */
[----:B------:R-:W-:-:S04]  /*0ba0*/  IMAD.WIDE R140, R119, 0x2, R102 ;  /* 0x00000002778c7825 */ /* 0x000fc800078e0266 */
[----:B------:R-:W-:-:S04]  /*0bb0*/  IMAD.WIDE R152, R119, 0x2, R104 ;  /* 0x0000000277987825 */ /* 0x000fc800078e0268 */
[----:B------:R-:W-:-:S04]  /*0bc0*/  IMAD.WIDE R138, R119, 0x2, R98 ;  /* 0x00000002778a7825 */ /* 0x000fc800078e0262 */
[----:B------:R-:W-:-:S04]  /*0bd0*/  IMAD.WIDE R154, R119, 0x2, R106 ;  /* 0x00000002779a7825 */ /* 0x000fc800078e026a */
[----:B------:R-:W-:-:S04]  /*0be0*/  IMAD.WIDE R150, R119, 0x2, R108 ;  /* 0x0000000277967825 */ /* 0x000fc800078e026c */
[----:B------:R-:W-:Y:S01]  /*0bf0*/  IMAD.WIDE R144, R119, 0x2, R100 ;  /* 0x0000000277907825 */ /* 0x000fe200078e0264 */
[----:B--2---:R-:W-:Y:S04]  /*0c00*/  STS.U16 [R122+UR6+0x400], R17 ;  /* 0x000400117a007988 */ /* 0x004fe80008000406 */
[----:B---3--:R-:W-:Y:S04]  /*0c10*/  STS.U16 [R122+UR6+0x600], R19 ;  /* 0x000600137a007988 */ /* 0x008fe80008000406 */
[----:B----4-:R-:W-:Y:S04]  /*0c20*/  STS.U16 [R122+UR6+0x800], R21 ;  /* 0x000800157a007988 */ /* 0x010fe80008000406 */
[----:B-----5:R-:W-:Y:S04]  /*0c30*/  STS.U16 [R122+UR6+0xa00], R23 ;  /* 0x000a00177a007988 */ /* 0x020fe80008000406 */
[----:B------:R-:W-:Y:S04]  /*0c40*/  STS.U16 [R122+UR6+0xc00], R25 ;  /* 0x000c00197a007988 */ /* 0x000fe80008000406 */
[----:B------:R-:W-:Y:S04]  /*0c50*/  STS.U16 [R122+UR6+0xe00], R27 ;  /* 0x000e001b7a007988 */ /* 0x000fe80008000406 */
[----:B------:R-:W-:Y:S04]  /*0c60*/  STS.U16 [R122+UR6], R29 ;  /* 0x0000001d7a007988 */ /* 0x000fe80008000406 */
[----:B------:R-:W-:Y:S01]  /*0c70*/  STS.U16 [R122+UR6+0x200], R31 ;  /* 0x0002001f7a007988 */ /* 0x000fe20008000406 */
[----:B------:R-:W-:Y:S06]  /*0c80*/  BAR.SYNC.DEFER_BLOCKING 0x0 ;  /* 0x0000000000007b1d */ /* 0x000fec0000010000 */
[----:B------:R-:W-:Y:S04]  /*0c90*/  LDSM.16.MT88.4 R12, [R2+0x1000] ;  /* 0x00100000020c783b */ /* 0x000fe80000004200 */
[----:B------:R-:W0:Y:S04]  /*0ca0*/  LDSM.16.M88.4 R64, [R117] ;  /* 0x000000007540783b */ /* 0x000e280000000200 */
[----:B------:R-:W1:Y:S04]  /*0cb0*/  LDSM.16.M88.4 R44, [R117+0x200] ;  /* 0x00020000752c783b */ /* 0x000e680000000200 */
[----:B------:R-:W2:Y:S04]  /*0cc0*/  LDSM.16.M88.4 R48, [R117+0x400] ;  /* 0x000400007530783b */ /* 0x000ea80000000200 */
[----:B------:R-:W3:Y:S04]  /*0cd0*/  LDSM.16.M88.4 R68, [R117+0x600] ;  /* 0x000600007544783b */ /* 0x000ee80000000200 */
[----:B------:R-:W4:Y:S04]  /*0ce0*/  LDSM.16.M88.4 R60, [R117+0x800] ;  /* 0x00080000753c783b */ /* 0x000f280000000200 */
[----:B------:R-:W5:Y:S04]  /*0cf0*/  LDSM.16.M88.4 R16, [R117+0xc00] ;  /* 0x000c00007510783b */ /* 0x000f680000000200 */
[----:B------:R-:W2:Y:S04]  /*0d00*/  LDSM.16.M88.4 R28, [R117+0xa00] ;  /* 0x000a0000751c783b */ /* 0x000ea80000000200 */
[----:B------:R-:W2:Y:S04]  /*0d10*/  LDSM.16.M88.4 R132, [R117+0xe00] ;  /* 0x000e00007584783b */ /* 0x000ea80000000200 */
[----:B------:R-:W5:Y:S04]  /*0d20*/  LDG.E.U16 R143, desc[UR10][R140.64] ;  /* 0x0000000a8c8f7981 */ /* 0x000f68000c1e1500 */
[----:B------:R-:W5:Y:S01]  /*0d30*/  LDG.E.U16 R146, desc[UR10][R152.64] ;  /* 0x0000000a98927981 */ /* 0x000f62000c1e1500 */
[C---:B0-----:R-:W-:Y:S03]  /*0d40*/  HMMA.16816.F32.BF16 R36, R12.reuse, R64, RZ ;  /* 0x000000400c24723c */ /* 0x041fe600000418ff */
[----:B------:R0:W5:Y:S04]  /*0d50*/  LDG.E.U16 R147, desc[UR10][R138.64] ;  /* 0x0000000a8a937981 */ /* 0x000168000c1e1500 */
[----:B------:R-:W5:Y:S01]  /*0d60*/  LDG.E.U16 R149, desc[UR10][R154.64] ;  /* 0x0000000a9a957981 */ /* 0x000f62000c1e1500 */
[C---:B------:R-:W-:Y:S03]  /*0d70*/  HMMA.16816.F32.BF16 R64, R12.reuse, R66, RZ ;  /* 0x000000420c40723c */ /* 0x040fe600000418ff */
[----:B------:R-:W5:Y:S04]  /*0d80*/  LDG.E.U16 R148, desc[UR10][R144.64] ;  /* 0x0000000a90947981 */ /* 0x000f68000c1e1500 */
[----:B------:R-:W5:Y:S01]  /*0d90*/  LDG.E.U16 R150, desc[UR10][R150.64] ;  /* 0x0000000a96967981 */ /* 0x000f62000c1e1500 */
[C---:B-1----:R-:W-:Y:S08]  /*0da0*/  HMMA.16816.F32.BF16 R56, R12.reuse, R44, RZ ;  /* 0x0000002c0c38723c */ /* 0x042ff000000418ff */
[----:B------:R-:W-:Y:S01]  /*0db0*/  HMMA.16816.F32.BF16 R44, R12, R46, RZ ;  /* 0x0000002e0c2c723c */ /* 0x000fe200000418ff */
[----:B------:R-:W-:-:S07]  /*0dc0*/  FMUL R20, R36, UR8 ;  /* 0x0000000824147c20 */ /* 0x000fce0008400000 */
[----:B--2---:R-:W-:Y:S01]  /*0dd0*/  HMMA.16816.F32.BF16 R32, R12, R48, RZ ;  /* 0x000000300c20723c */ /* 0x004fe200000418ff */
[----:B------:R-:W-:Y:S01]  /*0de0*/  FMUL R21, R37, UR8 ;  /* 0x0000000825157c20 */ /* 0x000fe20008400000 */
[----:B------:R-:W-:-:S06]  /*0df0*/  FMUL R22, R64, UR8 ;  /* 0x0000000840167c20 */ /* 0x000fcc0008400000 */
[----:B------:R-:W-:Y:S01]  /*0e00*/  HMMA.16816.F32.BF16 R48, R12, R50, RZ ;  /* 0x000000320c30723c */ /* 0x000fe200000418ff */
[----:B------:R-:W-:Y:S01]  /*0e10*/  FMUL R23, R65, UR8 ;  /* 0x0000000841177c20 */ /* 0x000fe20008400000 */
[----:B------:R-:W-:Y:S01]  /*0e20*/  FMUL R24, R56, UR8 ;  /* 0x0000000838187c20 */ /* 0x000fe20008400000 */
[----:B------:R-:W-:-:S05]  /*0e30*/  FMNMX3 R22, R20, R21, R22, !PT ;  /* 0x0000001514167276 */ /* 0x000fca0007800016 */
[----:B---3--:R-:W-:Y:S01]  /*0e40*/  HMMA.16816.F32.BF16 R40, R12, R68, RZ ;  /* 0x000000440c28723c */ /* 0x008fe200000418ff */
[----:B------:R-:W-:Y:S01]  /*0e50*/  FMUL R20, R57, UR8 ;  /* 0x0000000839147c20 */ /* 0x000fe20008400000 */
[----:B------:R-:W-:Y:S01]  /*0e60*/  FMUL R21, R44, UR8 ;  /* 0x000000082c157c20 */ /* 0x000fe20008400000 */
[----:B------:R-:W-:-:S05]  /*0e70*/  FMNMX3 R22, R22, R23, R24, !PT ;  /* 0x0000001716167276 */ /* 0x000fca0007800018 */
[----:B------:R-:W-:Y:S01]  /*0e80*/  HMMA.16816.F32.BF16 R68, R12, R70, RZ ;  /* 0x000000460c44723c */ /* 0x000fe200000418ff */
[----:B------:R-:W-:-:S07]  /*0e90*/  FMNMX3 R22, R22, R20, R21, !PT ;  /* 0x0000001416167276 */ /* 0x000fce0007800015 */
[----:B----4-:R-:W-:Y:S01]  /*0ea0*/  HMMA.16816.F32.BF16 R72, R12, R60, RZ ;  /* 0x0000003c0c48723c */ /* 0x010fe200000418ff */
[----:B------:R-:W-:Y:S01]  /*0eb0*/  FMUL R20, R33, UR8 ;  /* 0x0000000821147c20 */ /* 0x000fe20008400000 */
[----:B------:R-:W-:-:S06]  /*0ec0*/  FMUL R21, R48, UR8 ;  /* 0x0000000830157c20 */ /* 0x000fcc0008400000 */
[----:B-----5:R-:W-:Y:S01]  /*0ed0*/  HMMA.16816.F32.BF16 R24, R12, R16, RZ ;  /* 0x000000100c18723c */ /* 0x020fe200000418ff */
[----:B------:R-:W-:Y:S01]  /*0ee0*/  FMUL R16, R45, UR8 ;  /* 0x000000082d107c20 */ /* 0x000fe20008400000 */
[----:B------:R-:W-:-:S06]  /*0ef0*/  FMUL R17, R32, UR8 ;  /* 0x0000000820117c20 */ /* 0x000fcc0008400000 */
[----:B------:R-:W-:Y:S01]  /*0f00*/  HMMA.16816.F32.BF16 R60, R12, R62, RZ ;  /* 0x0000003e0c3c723c */ /* 0x000fe200000418ff */
[----:B------:R-:W-:Y:S01]  /*0f10*/  FMNMX3 R127, R22, R16, R17, !PT ;  /* 0x00000010167f7276 */ /* 0x000fe20007800011 */
[----:B------:R-:W-:Y:S01]  /*0f20*/  FMUL R22, R49, UR8 ;  /* 0x0000000831167c20 */ /* 0x000fe20008400000 */
[----:B------:R-:W-:-:S05]  /*0f30*/  FMUL R23, R40, UR8 ;  /* 0x0000000828177c20 */ /* 0x000fca0008400000 */
[----:B------:R-:W-:Y:S01]  /*0f40*/  HMMA.16816.F32.BF16 R52, R12, R28, RZ ;  /* 0x0000001c0c34723c */ /* 0x000fe200000418ff */
[----:B------:R-:W-:Y:S01]  /*0f50*/  FMNMX3 R20, R127, R20, R21, !PT ;  /* 0x000000147f147276 */ /* 0x000fe20007800015 */
[----:B------:R-:W-:Y:S01]  /*0f60*/  FMUL R127, R41, UR8 ;  /* 0x00000008297f7c20 */ /* 0x000fe20008400000 */
[----:B------:R-:W-:-:S05]  /*0f70*/  FMUL R136, R68, UR8 ;  /* 0x0000000844887c20 */ /* 0x000fca0008400000 */
[----:B------:R-:W-:Y:S01]  /*0f80*/  HMMA.16816.F32.BF16 R28, R12, R30, RZ ;  /* 0x0000001e0c1c723c */ /* 0x000fe200000418ff */
[----:B------:R-:W-:Y:S01]  /*0f90*/  FMNMX3 R131, R20, R22, R23, !PT ;  /* 0x0000001614837276 */ /* 0x000fe20007800017 */
[----:B------:R-:W-:-:S03]  /*0fa0*/  FMUL R129, R69, UR8 ;  /* 0x0000000845817c20 */ /* 0x000fc60008400000 */
[----:B------:R-:W-:-:S03]  /*0fb0*/  FMNMX3 R131, R131, R127, R136, !PT ;  /* 0x0000007f83837276 */ /* 0x000fc60007800088 */
[----:B------:R-:W-:Y:S01]  /*0fc0*/  HMMA.16816.F32.BF16 R20, R12, R132, RZ ;  /* 0x000000840c14723c */ /* 0x000fe200000418ff */
[----:B------:R-:W-:Y:S01]  /*0fd0*/  FMUL R132, R72, UR8 ;  /* 0x0000000848847c20 */ /* 0x000fe20008400000 */
[----:B------:R-:W-:Y:S01]  /*0fe0*/  FMUL R127, R73, UR8 ;  /* 0x00000008497f7c20 */ /* 0x000fe20008400000 */
[----:B------:R-:W-:-:S05]  /*0ff0*/  FMUL R136, R60, UR8 ;  /* 0x000000083c887c20 */ /* 0x000fca0008400000 */
[----:B------:R-:W-:Y:S01]  /*1000*/  HMMA.16816.F32.BF16 R16, R12, R18, RZ ;  /* 0x000000120c10723c */ /* 0x000fe200000418ff */
[----:B------:R-:W-:Y:S01]  /*1010*/  FMNMX3 R131, R131, R129, R132, !PT ;  /* 0x0000008183837276 */ /* 0x000fe20007800084 */
[----:B------:R-:W-:Y:S01]  /*1020*/  FMUL R129, R61, UR8 ;  /* 0x000000083d817c20 */ /* 0x000fe20008400000 */
[----:B------:R-:W-:Y:S02]  /*1030*/  FMUL R132, R52, UR8 ;  /* 0x0000000834847c20 */ /* 0x000fe40008400000 */
[----:B------:R-:W-:-:S03]  /*1040*/  FMNMX3 R131, R131, R127, R136, !PT ;  /* 0x0000007f83837276 */ /* 0x000fc60007800088 */
[----:B------:R-:W-:Y:S01]  /*1050*/  HMMA.16816.F32.BF16 R12, R12, R134, RZ ;  /* 0x000000860c0c723c */ /* 0x000fe200000418ff */
[----:B------:R-:W-:Y:S01]  /*1060*/  FMUL R127, R53, UR8 ;  /* 0x00000008357f7c20 */ /* 0x000fe20008400000 */
[----:B------:R-:W-:Y:S01]  /*1070*/  FMUL R134, R28, UR8 ;  /* 0x000000081c867c20 */ /* 0x000fe20008400000 */
[----:B------:R-:W-:Y:S01]  /*1080*/  FMNMX3 R131, R131, R129, R132, !PT ;  /* 0x0000008183837276 */ /* 0x000fe20007800084 */
[----:B------:R-:W-:Y:S01]  /*1090*/  FMUL R129, R29, UR8 ;  /* 0x000000081d817c20 */ /* 0x000fe20008400000 */
[----:B------:R-:W-:Y:S02]  /*10a0*/  FMUL R132, R24, UR8 ;  /* 0x0000000818847c20 */ /* 0x000fe40008400000 */
[----:B------:R-:W-:Y:S01]  /*10b0*/  FMNMX3 R131, R131, R127, R134, !PT ;  /* 0x0000007f83837276 */ /* 0x000fe20007800086 */
[----:B------:R-:W-:-:S03]  /*10c0*/  FMUL R127, R25, UR8 ;  /* 0x00000008197f7c20 */ /* 0x000fc60008400000 */
[----:B------:R-:W-:Y:S01]  /*10d0*/  FMUL R134, R16, UR8 ;  /* 0x0000000810867c20 */ /* 0x000fe20008400000 */
[----:B------:R-:W-:Y:S01]  /*10e0*/  FMNMX3 R131, R131, R129, R132, !PT ;  /* 0x0000008183837276 */ /* 0x000fe20007800084 */
[----:B------:R-:W-:Y:S01]  /*10f0*/  FMUL R129, R17, UR8 ;  /* 0x0000000811817c20 */ /* 0x000fe20008400000 */
[----:B------:R-:W-:Y:S02]  /*1100*/  FMUL R132, R20, UR8 ;  /* 0x0000000814847c20 */ /* 0x000fe40008400000 */
[----:B------:R-:W-:Y:S01]  /*1110*/  FMNMX3 R131, R131, R127, R134, !PT ;  /* 0x0000007f83837276 */ /* 0x000fe20007800086 */
[----:B------:R-:W-:Y:S02]  /*1120*/  FMUL R127, R21, UR8 ;  /* 0x00000008157f7c20 */ /* 0x000fe40008400000 */
[----:B------:R-:W-:Y:S01]  /*1130*/  FMUL R134, R12, UR8 ;  /* 0x000000080c867c20 */ /* 0x000fe20008400000 */
[----:B------:R-:W-:Y:S01]  /*1140*/  FMNMX3 R131, R131, R129, R132, !PT ;  /* 0x0000008183837276 */ /* 0x000fe20007800084 */
[----:B------:R-:W-:-:S03]  /*1150*/  FMUL R129, R13, UR8 ;  /* 0x000000080d817c20 */ /* 0x000fc60008400000 */
[----:B------:R-:W-:-:S04]  /*1160*/  FMNMX3 R134, R131, R127, R134, !PT ;  /* 0x0000007f83867276 */ /* 0x000fc80007800086 */
[----:B------:R-:W-:-:S05]  /*1170*/  FMNMX R129, R129, R134, !PT ;  /* 0x0000008681817209 */ /* 0x000fca0007800000 */
[----:B------:R-:W1:Y:S01]  /*1180*/  SHFL.BFLY PT, R132, R129, 0x2, 0x1f ;  /* 0x0c401f0081847f89 */ /* 0x000e6200000e0000 */
[----:B------:R-:W-:-:S05]  /*1190*/  IMAD.WIDE R134, R119, 0x2, R96 ;  /* 0x0000000277867825 */ /* 0x000fca00078e0260 */
[----:B------:R-:W2:Y:S01]  /*11a0*/  LDG.E.U16 R142, desc[UR10][R134.64] ;  /* 0x0000000a868e7981 */ /* 0x000ea2000c1e1500 */
[----:B-1----:R-:W-:Y:S01]  /*11b0*/  FMNMX R127, R129, R132, !PT ;  /* 0x00000084817f7209 */ /* 0x002fe20007800000 */
[----:B------:R-:W-:-:S05]  /*11c0*/  IMAD.WIDE R132, R119, 0x2, R86 ;  /* 0x0000000277847825 */ /* 0x000fca00078e0256 */
[----:B------:R1:W3:Y:S04]  /*11d0*/  LDG.E.U16 R137, desc[UR10][R132.64] ;  /* 0x0000000a84897981 */ /* 0x0002e8000c1e1500 */
[----:B------:R-:W4:Y:S01]  /*11e0*/  SHFL.BFLY PT, R131, R127, 0x1, 0x1f ;  /* 0x0c201f007f837f89 */ /* 0x000f2200000e0000 */
[----:B------:R-:W-:Y:S01]  /*11f0*/  BAR.SYNC.DEFER_BLOCKING 0x0 ;  /* 0x0000000000007b1d */ /* 0x000fe20000010000 */
[----:B----4-:R-:W-:-:S05]  /*1200*/  FMNMX3 R127, R127, R131, R130, !PT ;  /* 0x000000837f7f7276 */ /* 0x010fca0007800082 */
[--C-:B------:R-:W-:Y:S01]  /*1210*/  FFMA R36, R36, UR8, -R127.reuse ;  /* 0x0000000824247c23 */ /* 0x100fe2000800087f */
[--C-:B------:R-:W-:Y:S01]  /*1220*/  FFMA R37, R37, UR8, -R127.reuse ;  /* 0x0000000825257c23 */ /* 0x100fe2000800087f */
[--C-:B------:R-:W-:Y:S02]  /*1230*/  FFMA R44, R44, UR8, -R127.reuse ;  /* 0x000000082c2c7c23 */ /* 0x100fe4000800087f */
[----:B------:R-:W-:Y:S01]  /*1240*/  FMUL R36, R36, 1.4426950216293334961 ;  /* 0x3fb8aa3b24247820 */ /* 0x000fe20000400000 */
[----:B------:R-:W-:Y:S01]  /*1250*/  FMUL R37, R37, 1.4426950216293334961 ;  /* 0x3fb8aa3b25257820 */ /* 0x000fe20000400000 */
[----:B0-----:R-:W-:Y:S01]  /*1260*/  FMUL R138, R44, 1.4426950216293334961 ;  /* 0x3fb8aa3b2c8a7820 */ /* 0x001fe20000400000 */
[--C-:B------:R-:W-:Y:S01]  /*1270*/  FFMA R44, R32, UR8, -R127.reuse ;  /* 0x00000008202c7c23 */ /* 0x100fe2000800087f */
[----:B------:R0:W-:Y:S01]  /*1280*/  MUFU.EX2 R140, R36 ;  /* 0x00000024008c7308 */ /* 0x0001e20000000800 */
[----:B------:R-:W-:Y:S01]  /*1290*/  FFMA R45, R45, UR8, -R127 ;  /* 0x000000082d2d7c23 */ /* 0x000fe2000800087f */
[----:B------:R-:W-:Y:S01]  /*12a0*/  FMUL R32, R38, UR8 ;  /* 0x0000000826207c20 */ /* 0x000fe20008400000 */
[----:B------:R-:W-:-:S05]  /*12b0*/  FMUL R129, R44, 1.4426950216293334961 ;  /* 0x3fb8aa3b2c817820 */ /* 0x000fca0000400000 */
[----:B------:R4:W5:Y:S01]  /*12c0*/  MUFU.EX2 R141, R37 ;  /* 0x00000025008d7308 */ /* 0x0009620000000800 */
[----:B0-----:R-:W-:Y:S01]  /*12d0*/  FMUL R36, R66, UR8 ;  /* 0x0000000842247c20 */ /* 0x001fe20008400000 */
[----:B------:R-:W-:Y:S01]  /*12e0*/  FMUL R139, R45, 1.4426950216293334961 ;  /* 0x3fb8aa3b2d8b7820 */ /* 0x000fe20000400000 */
[----:B------:R-:W-:Y:S01]  /*12f0*/  FFMA R45, R33, UR8, -R127 ;  /* 0x00000008212d7c23 */ /* 0x000fe2000800087f */
[----:B----4-:R-:W-:Y:S01]  /*1300*/  FMUL R37, R39, UR8 ;  /* 0x0000000827257c20 */ /* 0x010fe20008400000 */
[----:B------:R-:W-:-:S04]  /*1310*/  FMUL R33, R58, UR8 ;  /* 0x000000083a217c20 */ /* 0x000fc80008400000 */
[----:B------:R-:W-:Y:S01]  /*1320*/  FMNMX3 R44, R32, R37, R36, !PT ;  /* 0x00000025202c7276 */ /* 0x000fe20007800024 */
[----:B------:R-:W-:Y:S01]  /*1330*/  FMUL R32, R67, UR8 ;  /* 0x0000000843207c20 */ /* 0x000fe20008400000 */
[----:B------:R-:W-:Y:S01]  /*1340*/  FMUL R36, R59, UR8 ;  /* 0x000000083b247c20 */ /* 0x000fe20008400000 */
[----:B------:R-:W-:-:S03]  /*1350*/  FMUL R37, R46, UR8 ;  /* 0x000000082e257c20 */ /* 0x000fc60008400000 */
[----:B------:R-:W-:Y:S01]  /*1360*/  FMNMX3 R44, R44, R32, R33, !PT ;  /* 0x000000202c2c7276 */ /* 0x000fe20007800021 */
[----:B------:R-:W-:Y:S01]  /*1370*/  FMUL R32, R47, UR8 ;  /* 0x000000082f207c20 */ /* 0x000fe20008400000 */
[----:B------:R-:W-:Y:S02]  /*1380*/  FMUL R33, R34, UR8 ;  /* 0x0000000822217c20 */ /* 0x000fe40008400000 */
[----:B------:R-:W-:-:S04]  /*1390*/  FMNMX3 R36, R44, R36, R37, !PT ;  /* 0x000000242c247276 */ /* 0x000fc80007800025 */
[----:B------:R-:W-:Y:S01]  /*13a0*/  FMNMX3 R44, R36, R32, R33, !PT ;  /* 0x00000020242c7276 */ /* 0x000fe20007800021 */
[----:B------:R-:W-:Y:S01]  /*13b0*/  FMUL R32, R35, UR8 ;  /* 0x0000000823207c20 */ /* 0x000fe20008400000 */
[----:B------:R-:W-:Y:S01]  /*13c0*/  FMUL R33, R50, UR8 ;  /* 0x0000000832217c20 */ /* 0x000fe20008400000 */
[----:B------:R-:W-:Y:S01]  /*13d0*/  FMUL R36, R51, UR8 ;  /* 0x0000000833247c20 */ /* 0x000fe20008400000 */
[----:B------:R-:W-:-:S03]  /*13e0*/  FMUL R37, R42, UR8 ;  /* 0x000000082a257c20 */ /* 0x000fc60008400000 */
[----:B------:R-:W-:Y:S01]  /*13f0*/  FMNMX3 R44, R44, R32, R33, !PT ;  /* 0x000000202c2c7276 */ /* 0x000fe20007800021 */
[----:B------:R-:W-:Y:S01]  /*1400*/  FFMA R40, R40, UR8, -R127 ;  /* 0x0000000828287c23 */ /* 0x000fe2000800087f */
[----:B------:R-:W-:Y:S01]  /*1410*/  FMUL R32, R43, UR8 ;  /* 0x000000082b207c20 */ /* 0x000fe20008400000 */
[----:B------:R-:W-:Y:S01]  /*1420*/  FMUL R33, R70, UR8 ;  /* 0x0000000846217c20 */ /* 0x000fe20008400000 */
[----:B------:R-:W-:Y:S01]  /*1430*/  FMNMX3 R36, R44, R36, R37, !PT ;  /* 0x000000242c247276 */ /* 0x000fe20007800025 */
[----:B-1----:R-:W-:-:S03]  /*1440*/  FMUL R133, R40, 1.4426950216293334961 ;  /* 0x3fb8aa3b28857820 */ /* 0x002fc60000400000 */
[----:B------:R-:W-:Y:S01]  /*1450*/  FMNMX3 R40, R36, R32, R33, !PT ;  /* 0x0000002024287276 */ /* 0x000fe20007800021 */
[----:B------:R-:W-:Y:S01]  /*1460*/  FMUL R32, R71, UR8 ;  /* 0x0000000847207c20 */ /* 0x000fe20008400000 */
        /* <DEDUP_REMOVED lines=22> */
[----:B------:R-:W-:-:S03]  /*15d0*/  FMUL R32, R15, UR8 ;  /* 0x000000080f207c20 */ /* 0x000fc60008400000 */
[----:B------:R-:W-:-:S04]  /*15e0*/  FMNMX3 R33, R33, R36, R37, !PT ;  /* 0x0000002421217276 */ /* 0x000fc80007800025 */
[----:B------:R-:W-:-:S05]  /*15f0*/  FMNMX R32, R32, R33, !PT ;  /* 0x0000002120207209 */ /* 0x000fca0007800000 */
[----:B------:R-:W0:Y:S01]  /*1600*/  SHFL.BFLY PT, R33, R32, 0x2, 0x1f ;  /* 0x0c401f0020217f89 */ /* 0x000e2200000e0000 */
[----:B------:R-:W-:-:S04]  /*1610*/  FFMA R49, R49, UR8, -R127 ;  /* 0x0000000831317c23 */ /* 0x000fc8000800087f */
[----:B------:R-:W-:-:S04]  /*1620*/  FMUL R49, R49, 1.4426950216293334961 ;  /* 0x3fb8aa3b31317820 */ /* 0x000fc80000400000 */
[----:B------:R1:W-:Y:S01]  /*1630*/  MUFU.EX2 R131, R49 ;  /* 0x0000003100837308 */ /* 0x0003e20000000800 */
[----:B0-----:R-:W-:-:S05]  /*1640*/  FMNMX R33, R32, R33, !PT ;  /* 0x0000002120217209 */ /* 0x001fca0007800000 */
[----:B-1----:R-:W0:Y:S04]  /*1650*/  SHFL.BFLY PT, R49, R33, 0x1, 0x1f ;  /* 0x0c201f0021317f89 */ /* 0x002e2800000e0000 */
[----:B------:R1:W-:Y:S01]  /*1660*/  STS.U16 [R116+UR6+0x800], R143 ;  /* 0x0008008f74007988 */ /* 0x0003e20008000406 */
[--C-:B------:R-:W-:Y:S01]  /*1670*/  FFMA R64, R64, UR8, -R127.reuse ;  /* 0x0000000840407c23 */ /* 0x100fe2000800087f */
[--C-:B------:R-:W-:Y:S01]  /*1680*/  FFMA R16, R16, UR8, -R127.reuse ;  /* 0x0000000810107c23 */ /* 0x100fe2000800087f */
[--C-:B------:R-:W-:Y:S02]  /*1690*/  FFMA R65, R65, UR8, -R127.reuse ;  /* 0x0000000841417c23 */ /* 0x100fe4000800087f */
[----:B------:R-:W-:Y:S01]  /*16a0*/  FMUL R64, R64, 1.4426950216293334961 ;  /* 0x3fb8aa3b40407820 */ /* 0x000fe20000400000 */
[----:B------:R-:W-:Y:S01]  /*16b0*/  FMUL R16, R16, 1.4426950216293334961 ;  /* 0x3fb8aa3b10107820 */ /* 0x000fe20000400000 */
[--C-:B------:R-:W-:Y:S01]  /*16c0*/  FFMA R53, R53, UR8, -R127.reuse ;  /* 0x0000000835357c23 */ /* 0x100fe2000800087f */
[--C-:B------:R-:W-:Y:S01]  /*16d0*/  FFMA R57, R57, UR8, -R127.reuse ;  /* 0x0000000839397c23 */ /* 0x100fe2000800087f */
[----:B------:R-:W4:Y:S01]  /*16e0*/  MUFU.EX2 R144, R64 ;  /* 0x0000004000907308 */ /* 0x000f220000000800 */
[--C-:B------:R-:W-:Y:S01]  /*16f0*/  FFMA R41, R41, UR8, -R127.reuse ;  /* 0x0000000829297c23 */ /* 0x100fe2000800087f */
[----:B------:R-:W-:Y:S01]  /*1700*/  FFMA R13, R13, UR8, -R127 ;  /* 0x000000080d0d7c23 */ /* 0x000fe2000800087f */
[----:B------:R-:W-:Y:S01]  /*1710*/  FMUL R65, R65, 1.4426950216293334961 ;  /* 0x3fb8aa3b41417820 */ /* 0x000fe20000400000 */
[----:B0-----:R-:W-:-:S04]  /*1720*/  FMNMX3 R49, R33, R49, R128, !PT ;  /* 0x0000003121317276 */ /* 0x001fc80007800080 */
[----:B------:R0:W-:Y:S01]  /*1730*/  MUFU.EX2 R40, R16 ;  /* 0x0000001000287308 */ /* 0x0001e20000000800 */
[----:B------:R-:W-:Y:S01]  /*1740*/  FMUL R53, R53, 1.4426950216293334961 ;  /* 0x3fb8aa3b35357820 */ /* 0x000fe20000400000 */
[--C-:B------:R-:W-:Y:S01]  /*1750*/  FFMA R58, R58, UR8, -R49.reuse ;  /* 0x000000083a3a7c23 */ /* 0x100fe20008000831 */
[----:B------:R-:W-:Y:S01]  /*1760*/  FFMA R35, R35, UR8, -R49 ;  /* 0x0000000823237c23 */ /* 0x000fe20008000831 */
[--C-:B------:R-:W-:Y:S01]  /*1770*/  FFMA R17, R17, UR8, -R127.reuse ;  /* 0x0000000811117c23 */ /* 0x100fe2000800087f */
[----:B------:R-:W-:Y:S01]  /*1780*/  FFMA R56, R56, UR8, -R127 ;  /* 0x0000000838387c23 */ /* 0x000fe2000800087f */
[----:B------:R-:W-:Y:S01]  /*1790*/  FMUL R58, R58, 1.4426950216293334961 ;  /* 0x3fb8aa3b3a3a7820 */ /* 0x000fe20000400000 */
[----:B0-----:R-:W-:Y:S01]  /*17a0*/  FADD R16, -R127, R130 ;  /* 0x000000827f107221 */ /* 0x001fe20000000100 */
[----:B------:R-:W-:Y:S01]  /*17b0*/  FMUL R57, R57, 1.4426950216293334961 ;  /* 0x3fb8aa3b39397820 */ /* 0x000fe20000400000 */
[----:B------:R-:W-:Y:S01]  /*17c0*/  FMUL R41, R41, 1.4426950216293334961 ;  /* 0x3fb8aa3b29297820 */ /* 0x000fe20000400000 */
[----:B------:R-:W-:Y:S01]  /*17d0*/  FMUL R13, R13, 1.4426950216293334961 ;  /* 0x3fb8aa3b0d0d7820 */ /* 0x000fe20000400000 */
[--C-:B------:R-:W-:Y:S01]  /*17e0*/  FFMA R59, R59, UR8, -R49.reuse ;  /* 0x000000083b3b7c23 */ /* 0x100fe20008000831 */
[----:B------:R-:W-:Y:S01]  /*17f0*/  FFMA R34, R34, UR8, -R49 ;  /* 0x0000000822227c23 */ /* 0x000fe20008000831 */
[----:B------:R-:W-:Y:S01]  /*1800*/  FMUL R35, R35, 1.4426950216293334961 ;  /* 0x3fb8aa3b23237820 */ /* 0x000fe20000400000 */
[--C-:B------:R-:W-:Y:S01]  /*1810*/  FFMA R28, R28, UR8, -R127.reuse ;  /* 0x000000081c1c7c23 */ /* 0x100fe2000800087f */
[----:B------:R-:W-:Y:S01]  /*1820*/  FFMA R21, R21, UR8, -R127 ;  /* 0x0000000815157c23 */ /* 0x000fe2000800087f */
[----:B------:R-:W0:Y:S01]  /*1830*/  MUFU.EX2 R145, R65 ;  /* 0x0000004100917308 */ /* 0x000e220000000800 */
[----:B------:R-:W-:Y:S01]  /*1840*/  FMUL R17, R17, 1.4426950216293334961 ;  /* 0x3fb8aa3b11117820 */ /* 0x000fe20000400000 */
[----:B------:R-:W-:Y:S01]  /*1850*/  FMUL R16, R16, 1.4426950216293334961 ;  /* 0x3fb8aa3b10107820 */ /* 0x000fe20000400000 */
[--C-:B------:R-:W-:Y:S01]  /*1860*/  FFMA R51, R51, UR8, -R49.reuse ;  /* 0x0000000833337c23 */ /* 0x100fe20008000831 */
[----:B------:R-:W-:Y:S01]  /*1870*/  FMUL R45, R45, 1.4426950216293334961 ;  /* 0x3fb8aa3b2d2d7820 */ /* 0x000fe20000400000 */
[----:B------:R-:W-:Y:S01]  /*1880*/  FFMA R39, R39, UR8, -R49 ;  /* 0x0000000827277c23 */ /* 0x000fe20008000831 */
[----:B------:R-:W-:Y:S01]  /*1890*/  FMUL R56, R56, 1.4426950216293334961 ;  /* 0x3fb8aa3b38387820 */ /* 0x000fe20000400000 */
[--C-:B------:R-:W-:Y:S01]  /*18a0*/  FFMA R52, R52, UR8, -R127.reuse ;  /* 0x0000000834347c23 */ /* 0x100fe2000800087f */
[----:B------:R-:W-:Y:S01]  /*18b0*/  MUFU.EX2 R65, R53 ;  /* 0x0000003500417308 */ /* 0x000fe20000000800 */
[----:B------:R-:W-:Y:S01]  /*18c0*/  FFMA R25, R25, UR8, -R127 ;  /* 0x0000000819197c23 */ /* 0x000fe2000800087f */
[----:B------:R-:W-:Y:S01]  /*18d0*/  FMUL R59, R59, 1.4426950216293334961 ;  /* 0x3fb8aa3b3b3b7820 */ /* 0x000fe20000400000 */
[----:B------:R-:W-:Y:S01]  /*18e0*/  FMUL R28, R28, 1.4426950216293334961 ;  /* 0x3fb8aa3b1c1c7820 */ /* 0x000fe20000400000 */
[----:B------:R-:W-:Y:S01]  /*18f0*/  FMUL R21, R21, 1.4426950216293334961 ;  /* 0x3fb8aa3b15157820 */ /* 0x000fe20000400000 */
[----:B------:R-:W-:Y:S01]  /*1900*/  FFMA R38, R38, UR8, -R49 ;  /* 0x0000000826267c23 */ /* 0x000fe20008000831 */
[----:B------:R-:W-:-:S02]  /*1910*/  FMUL R51, R51, 1.4426950216293334961 ;  /* 0x3fb8aa3b33337820 */ /* 0x000fc40000400000 */
[----:B------:R0:W-:Y:S01]  /*1920*/  MUFU.EX2 R53, R13 ;  /* 0x0000000d00357308 */ /* 0x0001e20000000800 */
[----:B------:R-:W-:Y:S01]  /*1930*/  FMUL R39, R39, 1.4426950216293334961 ;  /* 0x3fb8aa3b27277820 */ /* 0x000fe20000400000 */
[----:B------:R-:W-:Y:S01]  /*1940*/  FFMA R71, R71, UR8, -R49 ;  /* 0x0000000847477c23 */ /* 0x000fe20008000831 */
[----:B------:R-:W-:-:S05]  /*1950*/  FMUL R25, R25, 1.4426950216293334961 ;  /* 0x3fb8aa3b19197820 */ /* 0x000fca0000400000 */
[----:B------:R-:W-:Y:S01]  /*1960*/  MUFU.EX2 R154, R58 ;  /* 0x0000003a009a7308 */ /* 0x000fe20000000800 */
[----:B0-----:R-:W-:Y:S01]  /*1970*/  FMUL R13, R34, 1.4426950216293334961 ;  /* 0x3fb8aa3b220d7820 */ /* 0x001fe20000400000 */
[----:B------:R-:W-:Y:S01]  /*1980*/  FMUL R38, R38, 1.4426950216293334961 ;  /* 0x3fb8aa3b26267820 */ /* 0x000fe20000400000 */
[----:B------:R-:W-:-:S05]  /*1990*/  FFMA R66, R66, UR8, -R49 ;  /* 0x0000000842427c23 */ /* 0x000fca0008000831 */
[----:B------:R-:W-:Y:S01]  /*19a0*/  MUFU.EX2 R136, R57 ;  /* 0x0000003900887308 */ /* 0x000fe20000000800 */
[----:B-1----:R-:W-:-:S07]  /*19b0*/  FFMA R143, R18, UR8, -R49 ;  /* 0x00000008128f7c23 */ /* 0x002fce0008000831 */
[----:B------:R-:W-:Y:S08]  /*19c0*/  MUFU.EX2 R134, R41 ;  /* 0x0000002900867308 */ /* 0x000ff00000000800 */
[----:B------:R-:W-:Y:S01]  /*19d0*/  MUFU.EX2 R58, R35 ;  /* 0x00000023003a7308 */ /* 0x000fe20000000800 */
[----:B------:R-:W-:-:S07]  /*19e0*/  FFMA R67, R67, UR8, -R49 ;  /* 0x0000000843437c23 */ /* 0x000fce0008000831 */
[----:B------:R5:W-:Y:S01]  /*19f0*/  MUFU.EX2 R41, R17 ;  /* 0x0000001100297308 */ /* 0x000be20000000800 */
[----:B---3--:R-:W-:Y:S04]  /*1a00*/  STS.U16 [R116+UR6], R137 ;  /* 0x0000008974007988 */ /* 0x008fe80008000406 */
[----:B--2---:R0:W-:Y:S04]  /*1a10*/  STS.U16 [R123+UR6+0x200], R142 ;  /* 0x0002008e7b007988 */ /* 0x0041e80008000406 */
[----:B------:R-:W-:Y:S04]  /*1a20*/  STS.U16 [R123+UR6+0xa00], R146 ;  /* 0x000a00927b007988 */ /* 0x000fe80008000406 */
[----:B------:R-:W-:Y:S04]  /*1a30*/  STS.U16 [R124+UR6+0x400], R147 ;  /* 0x000400937c007988 */ /* 0x000fe80008000406 */
[----:B------:R-:W-:Y:S04]  /*1a40*/  STS.U16 [R124+UR6+0xc00], R149 ;  /* 0x000c00957c007988 */ /* 0x000fe80008000406 */
[----:B------:R-:W-:Y:S04]  /*1a50*/  STS.U16 [R125+UR6+0x600], R148 ;  /* 0x000600947d007988 */ /* 0x000fe80008000406 */
[----:B------:R-:W-:Y:S01]  /*1a60*/  STS.U16 [R125+UR6+0xe00], R150 ;  /* 0x000e00967d007988 */ /* 0x000fe20008000406 */
[----:B------:R-:W-:Y:S01]  /*1a70*/  BAR.SYNC.DEFER_BLOCKING 0x0 ;  /* 0x0000000000007b1d */ /* 0x000fe20000010000 */
[----:B-----5:R-:W-:-:S05]  /*1a80*/  FADD R17, R140, R141 ;  /* 0x0000008d8c117221 */ /* 0x020fca0000000000 */
[----:B------:R1:W-:Y:S01]  /*1a90*/  MUFU.EX2 R57, R16 ;  /* 0x0000001000397308 */ /* 0x0003e20000000800 */
[----:B------:R-:W-:-:S07]  /*1aa0*/  FMUL R66, R66, 1.4426950216293334961 ;  /* 0x3fb8aa3b42427820 */ /* 0x000fce0000400000 */
[----:B------:R2:W3:Y:S01]  /*1ab0*/  MUFU.EX2 R135, R56 ;  /* 0x0000003800877308 */ /* 0x0004e20000000800 */
[----:B-1----:R-:W-:-:S07]  /*1ac0*/  FADD R16, -R49, R128 ;  /* 0x0000008031107221 */ /* 0x002fce0000000100 */
[----:B------:R-:W-:Y:S01]  /*1ad0*/  MUFU.EX2 R132, R45 ;  /* 0x0000002d00847308 */ /* 0x000fe20000000800 */
[----:B------:R-:W1:Y:S01]  /*1ae0*/  LDSM.16.M88.4 R32, [R120+UR6] ;  /* 0x000000067820783b */ /* 0x000e620008000200 */
[----:B--2---:R-:W-:-:S06]  /*1af0*/  FMUL R56, R52, 1.4426950216293334961 ;  /* 0x3fb8aa3b34387820 */ /* 0x004fcc0000400000 */
[----:B------:R2:W-:Y:S08]  /*1b00*/  MUFU.EX2 R45, R21 ;  /* 0x00000015002d7308 */ /* 0x0005f00000000800 */
[----:B------:R-:W-:Y:S01]  /*1b10*/  MUFU.EX2 R155, R59 ;  /* 0x0000003b009b7308 */ /* 0x000fe20000000800 */
[--C-:B--2---:R-:W-:Y:S01]  /*1b20*/  FFMA R21, R54, UR8, -R49.reuse ;  /* 0x0000000836157c23 */ /* 0x104fe20008000831 */
[----:B------:R-:W-:Y:S01]  /*1b30*/  FFMA R54, R14, UR8, -R49 ;  /* 0x000000080e367c23 */ /* 0x000fe20008000831 */
[----:B----4-:R-:W-:-:S05]  /*1b40*/  FADD R14, R144, R17 ;  /* 0x00000011900e7221 */ /* 0x010fca0000000000 */
[----:B------:R-:W-:Y:S01]  /*1b50*/  MUFU.EX2 R52, R28 ;  /* 0x0000001c00347308 */ /* 0x000fe20000000800 */
[----:B------:R-:W-:-:S07]  /*1b60*/  FMUL R67, R67, 1.4426950216293334961 ;  /* 0x3fb8aa3b43437820 */ /* 0x000fce0000400000 */
[----:B------:R2:W-:Y:S08]  /*1b70*/  MUFU.EX2 R59, R51 ;  /* 0x00000033003b7308 */ /* 0x0005f00000000800 */
[----:B------:R4:W-:Y:S01]  /*1b80*/  MUFU.EX2 R28, R39 ;  /* 0x00000027001c7308 */ /* 0x0009e20000000800 */
[----:B--2---:R-:W-:Y:S01]  /*1b90*/  FMUL R51, R71, 1.4426950216293334961 ;  /* 0x3fb8aa3b47337820 */ /* 0x004fe20000400000 */
[----:B------:R-:W-:-:S06]  /*1ba0*/  FFMA R71, R19, UR8, -R49 ;  /* 0x0000000813477c23 */ /* 0x000fcc0008000831 */
[----:B------:R-:W-:Y:S01]  /*1bb0*/  MUFU.EX2 R37, R25 ;  /* 0x0000001900257308 */ /* 0x000fe20000000800 */
[----:B----4-:R-:W-:Y:S02]  /*1bc0*/  FMUL R39, R16, 1.4426950216293334961 ;  /* 0x3fb8aa3b10277820 */ /* 0x010fe40000400000 */
[----:B------:R-:W2:Y:S05]  /*1bd0*/  LDSM.16.M88.4 R16, [R120+UR6+0x800] ;  /* 0x000800067810783b */ /* 0x000eaa0008000200 */
[----:B------:R4:W5:Y:S01]  /*1be0*/  MUFU.EX2 R25, R38 ;  /* 0x0000002600197308 */ /* 0x0009620000000800 */
[----:B------:R-:W-:Y:S01]  /*1bf0*/  FFMA R47, R47, UR8, -R49 ;  /* 0x000000082f2f7c23 */ /* 0x000fe20008000831 */
[----:B------:R-:W-:-:S06]  /*1c00*/  FFMA R48, R48, UR8, -R127 ;  /* 0x0000000830307c23 */ /* 0x000fcc000800087f */
[----:B------:R-:W0:Y:S01]  /*1c10*/  MUFU.EX2 R152, R66 ;  /* 0x0000004200987308 */ /* 0x000e220000000800 */
[----:B------:R-:W-:Y:S01]  /*1c20*/  FFMA R42, R42, UR8, -R49 ;  /* 0x000000082a2a7c23 */ /* 0x000fe20008000831 */
[----:B------:R-:W-:Y:S01]  /*1c30*/  FFMA R12, R12, UR8, -R127 ;  /* 0x000000080c0c7c23 */ /* 0x000fe2000800087f */
[----:B------:R-:W-:Y:S01]  /*1c40*/  FMUL R47, R47, 1.4426950216293334961 ;  /* 0x3fb8aa3b2f2f7820 */ /* 0x000fe20000400000 */
[----:B------:R-:W-:-:S04]  /*1c50*/  FFMA R70, R70, UR8, -R49 ;  /* 0x0000000846467c23 */ /* 0x000fc80008000831 */
[----:B------:R-:W0:Y:S01]  /*1c60*/  MUFU.EX2 R153, R67 ;  /* 0x0000004300997308 */ /* 0x000e220000000800 */
[----:B------:R-:W-:Y:S01]  /*1c70*/  FFMA R46, R46, UR8, -R49 ;  /* 0x000000082e2e7c23 */ /* 0x000fe20008000831 */
[----:B------:R-:W-:-:S06]  /*1c80*/  FMUL R48, R48, 1.4426950216293334961 ;  /* 0x3fb8aa3b30307820 */ /* 0x000fcc0000400000 */
[----:B------:R-:W0:Y:S01]  /*1c90*/  MUFU.EX2 R39, R39 ;  /* 0x0000002700277308 */ /* 0x000e220000000800 */
[----:B------:R-:W-:Y:S01]  /*1ca0*/  FFMA R61, R61, UR8, -R127 ;  /* 0x000000083d3d7c23 */ /* 0x000fe2000800087f */
[----:B----4-:R-:W-:Y:S01]  /*1cb0*/  FMUL R38, R42, 1.4426950216293334961 ;  /* 0x3fb8aa3b2a267820 */ /* 0x010fe20000400000 */
[----:B------:R-:W-:-:S05]  /*1cc0*/  FADD R14, R145, R14 ;  /* 0x0000000e910e7221 */ /* 0x000fca0000000000 */
[----:B------:R-:W4:Y:S01]  /*1cd0*/  MUFU.EX2 R138, R138 ;  /* 0x0000008a008a7308 */ /* 0x000f220000000800 */
[----:B------:R-:W-:Y:S01]  /*1ce0*/  FMUL R12, R12, 1.4426950216293334961 ;  /* 0x3fb8aa3b0c0c7820 */ /* 0x000fe20000400000 */
[----:B------:R-:W-:Y:S01]  /*1cf0*/  FMUL R42, R70, 1.4426950216293334961 ;  /* 0x3fb8aa3b462a7820 */ /* 0x000fe20000400000 */
[--C-:B------:R-:W-:Y:S01]  /*1d00*/  FFMA R29, R29, UR8, -R127.reuse ;  /* 0x000000081d1d7c23 */ /* 0x100fe2000800087f */
[--C-:B------:R-:W-:Y:S01]  /*1d10*/  FFMA R24, R24, UR8, -R127.reuse ;  /* 0x0000000818187c23 */ /* 0x100fe2000800087f */
[----:B------:R-:W-:Y:S01]  /*1d20*/  FFMA R20, R20, UR8, -R127 ;  /* 0x0000000814147c23 */ /* 0x000fe2000800087f */
[----:B------:R-:W-:Y:S02]  /*1d30*/  FMUL R46, R46, 1.4426950216293334961 ;  /* 0x3fb8aa3b2e2e7820 */ /* 0x000fe40000400000 */
[----:B------:R-:W0:Y:S01]  /*1d40*/  MUFU.EX2 R139, R139 ;  /* 0x0000008b008b7308 */ /* 0x000e220000000800 */
[----:B------:R-:W-:Y:S01]  /*1d50*/  FFMA R70, R55, UR8, -R49 ;  /* 0x0000000837467c23 */ /* 0x000fe20008000831 */
[----:B------:R-:W-:Y:S01]  /*1d60*/  FFMA R73, R73, UR8, -R127 ;  /* 0x0000000849497c23 */ /* 0x000fe2000800087f */
[----:B------:R-:W-:Y:S01]  /*1d70*/  FFMA R55, R23, UR8, -R49 ;  /* 0x0000000817377c23 */ /* 0x000fe20008000831 */
[----:B------:R-:W-:Y:S01]  /*1d80*/  FMUL R61, R61, 1.4426950216293334961 ;  /* 0x3fb8aa3b3d3d7820 */ /* 0x000fe20000400000 */
[----:B---3--:R-:W-:-:S03]  /*1d90*/  FADD R23, R135, R14 ;  /* 0x0000000e87177221 */ /* 0x008fc60000000000 */
[----:B------:R3:W-:Y:S01]  /*1da0*/  MUFU.EX2 R157, R47 ;  /* 0x0000002f009d7308 */ /* 0x0007e20000000800 */
[----:B------:R-:W-:Y:S01]  /*1db0*/  FMUL R29, R29, 1.4426950216293334961 ;  /* 0x3fb8aa3b1d1d7820 */ /* 0x000fe20000400000 */
[----:B------:R-:W-:Y:S01]  /*1dc0*/  FMUL R24, R24, 1.4426950216293334961 ;  /* 0x3fb8aa3b18187820 */ /* 0x000fe20000400000 */
[----:B------:R-:W-:Y:S01]  /*1dd0*/  FMUL R20, R20, 1.4426950216293334961 ;  /* 0x3fb8aa3b14147820 */ /* 0x000fe20000400000 */
[----:B---3--:R-:W-:Y:S01]  /*1de0*/  FFMA R47, R15, UR8, -R49 ;  /* 0x000000080f2f7c23 */ /* 0x008fe20008000831 */
[----:B-----5:R-:W-:-:S03]  /*1df0*/  FADD R15, R25, R28 ;  /* 0x0000001c190f7221 */ /* 0x020fc60000000000 */
[----:B------:R-:W-:Y:S01]  /*1e00*/  MUFU.EX2 R64, R48 ;  /* 0x0000003000407308 */ /* 0x000fe20000000800 */
[----:B------:R-:W-:Y:S01]  /*1e10*/  F2FP.BF16.F32.PACK_AB R25, R28, R25 ;  /* 0x000000191c19723e */ /* 0x000fe200000010ff */
[----:B------:R-:W-:Y:S01]  /*1e20*/  FMUL R28, R57, R8 ;  /* 0x00000008391c7220 */ /* 0x000fe20000400000 */
[----:B0-----:R-:W-:Y:S01]  /*1e30*/  FADD R8, R152, R15 ;  /* 0x0000000f98087221 */ /* 0x001fe20000000000 */
[----:B------:R-:W-:Y:S01]  /*1e40*/  FMUL R151, R73, 1.4426950216293334961 ;  /* 0x3fb8aa3b49977820 */ /* 0x000fe20000400000 */
[----:B------:R-:W-:-:S03]  /*1e50*/  FADD R23, R136, R23 ;  /* 0x0000001788177221 */ /* 0x000fc60000000000 */
[----:B------:R-:W0:Y:S01]  /*1e60*/  MUFU.EX2 R129, R129 ;  /* 0x0000008100817308 */ /* 0x000e220000000800 */
[--C-:B------:R-:W-:Y:S01]  /*1e70*/  FFMA R142, R27, UR8, -R49.reuse ;  /* 0x000000081b8e7c23 */ /* 0x100fe20008000831 */
[--C-:B------:R-:W-:Y:S01]  /*1e80*/  FFMA R74, R74, UR8, -R49.reuse ;  /* 0x000000084a4a7c23 */ /* 0x100fe20008000831 */
[----:B------:R-:W-:-:S05]  /*1e90*/  FFMA R130, R30, UR8, -R49 ;  /* 0x000000081e827c23 */ /* 0x000fca0008000831 */
[----:B------:R3:W-:Y:S01]  /*1ea0*/  MUFU.EX2 R48, R12 ;  /* 0x0000000c00307308 */ /* 0x0007e20000000800 */
[--C-:B------:R-:W-:Y:S01]  /*1eb0*/  FFMA R128, R31, UR8, -R49.reuse ;  /* 0x000000081f807c23 */ /* 0x100fe20008000831 */
[----:B------:R-:W-:Y:S01]  /*1ec0*/  FFMA R137, R26, UR8, -R49 ;  /* 0x000000081a897c23 */ /* 0x000fe20008000831 */
[----:B------:R-:W-:-:S05]  /*1ed0*/  F2FP.BF16.F32.PACK_AB R27, R153, R152 ;  /* 0x00000098991b723e */ /* 0x000fca00000010ff */
[----:B------:R5:W0:Y:S01]  /*1ee0*/  MUFU.EX2 R66, R46 ;  /* 0x0000002e00427308 */ /* 0x000a220000000800 */
[--C-:B---3--:R-:W-:Y:S01]  /*1ef0*/  FFMA R12, R62, UR8, -R49.reuse ;  /* 0x000000083e0c7c23 */ /* 0x108fe20008000831 */
[----:B------:R-:W-:Y:S01]  /*1f00*/  F2FP.BF16.F32.PACK_AB R26, R145, R144 ;  /* 0x00000090911a723e */ /* 0x000fe200000010ff */
[C---:B------:R-:W-:Y:S01]  /*1f10*/  FMUL R30, R39.reuse, R10 ;  /* 0x0000000a271e7220 */ /* 0x040fe20000400000 */
[----:B------:R-:W-:Y:S01]  /*1f20*/  FMUL R31, R39, R11 ;  /* 0x0000000b271f7220 */ /* 0x000fe20000400000 */
[----:B------:R-:W-:Y:S01]  /*1f30*/  FMUL R12, R12, 1.4426950216293334961 ;  /* 0x3fb8aa3b0c0c7820 */ /* 0x000fe20000400000 */
[----:B------:R-:W-:Y:S02]  /*1f40*/  FADD R153, R153, R8 ;  /* 0x0000000899997221 */ /* 0x000fe40000000000 */
[----:B------:R-:W-:Y:S01]  /*1f50*/  MUFU.EX2 R73, R61 ;  /* 0x0000003d00497308 */ /* 0x000fe20000000800 */
[----:B------:R-:W-:Y:S01]  /*1f60*/  FFMA R50, R50, UR8, -R49 ;  /* 0x0000000832327c23 */ /* 0x000fe20008000831 */
[----:B----4-:R-:W-:Y:S01]  /*1f70*/  FADD R10, R138, R23 ;  /* 0x000000178a0a7221 */ /* 0x010fe20000000000 */
[----:B-----5:R-:W-:-:S05]  /*1f80*/  FMUL R46, R74, 1.4426950216293334961 ;  /* 0x3fb8aa3b4a2e7820 */ /* 0x020fca0000400000 */
[----:B------:R3:W-:Y:S01]  /*1f90*/  MUFU.EX2 R61, R29 ;  /* 0x0000001d003d7308 */ /* 0x0007e20000000800 */
[----:B------:R-:W-:Y:S01]  /*1fa0*/  FMUL R50, R50, 1.4426950216293334961 ;  /* 0x3fb8aa3b32327820 */ /* 0x000fe20000400000 */
[----:B------:R-:W-:-:S06]  /*1fb0*/  FFMA R75, R75, UR8, -R49 ;  /* 0x000000084b4b7c23 */ /* 0x000fcc0008000831 */
[----:B------:R4:W-:Y:S01]  /*1fc0*/  MUFU.EX2 R36, R24 ;  /* 0x0000001800247308 */ /* 0x0009e20000000800 */
[----:B---3--:R-:W-:-:S07]  /*1fd0*/  FMUL R29, R57, R9 ;  /* 0x00000009391d7220 */ /* 0x008fce0000400000 */
[----:B------:R3:W-:Y:S01]  /*1fe0*/  MUFU.EX2 R44, R20 ;  /* 0x00000014002c7308 */ /* 0x0007e20000000800 */
[----:B----4-:R-:W-:Y:S01]  /*1ff0*/  F2FP.BF16.F32.PACK_AB R24, R141, R140 ;  /* 0x0000008c8d18723e */ /* 0x010fe200000010ff */
[----:B------:R-:W-:Y:S01]  /*2000*/  FMUL R14, R21, 1.4426950216293334961 ;  /* 0x3fb8aa3b150e7820 */ /* 0x000fe20000400000 */
[----:B---3--:R-:W-:-:S05]  /*2010*/  FFMA R20, R63, UR8, -R49 ;  /* 0x000000083f147c23 */ /* 0x008fca0008000831 */
[----:B------:R-:W3:Y:S01]  /*2020*/  MUFU.EX2 R13, R13 ;  /* 0x0000000d000d7308 */ /* 0x000ee20000000800 */
[----:B------:R-:W-:Y:S01]  /*2030*/  FMUL R74, R20, 1.4426950216293334961 ;  /* 0x3fb8aa3b144a7820 */ /* 0x000fe20000400000 */
[----:B------:R-:W-:Y:S01]  /*2040*/  F2FP.BF16.F32.PACK_AB R20, R136, R135 ;  /* 0x000000878814723e */ /* 0x000fe200000010ff */
[----:B------:R-:W-:-:S05]  /*2050*/  FADD R136, R139, R10 ;  /* 0x0000000a8b887221 */ /* 0x000fca0000000000 */
[----:B------:R4:W-:Y:S01]  /*2060*/  MUFU.EX2 R67, R12 ;  /* 0x0000000c00437308 */ /* 0x0009e20000000800 */
[C---:B-1----:R-:W-:Y:S01]  /*2070*/  HMMA.16816.F32.BF16 R28, R24.reuse, R32, R28 ;  /* 0x00000020181c723c */ /* 0x042fe2000004181c */
[----:B------:R-:W1:Y:S01]  /*2080*/  LDSM.16.M88.4 R8, [R118+UR6] ;  /* 0x000000067608783b */ /* 0x000e620008000200 */
[----:B------:R-:W-:Y:S01]  /*2090*/  FMUL R4, R57, R4 ;  /* 0x0000000439047220 */ /* 0x000fe20000400000 */
[----:B------:R-:W-:Y:S01]  /*20a0*/  FMUL R6, R39, R6 ;  /* 0x0000000627067220 */ /* 0x000fe20000400000 */
[----:B------:R-:W-:Y:S01]  /*20b0*/  FMUL R5, R57, R5 ;  /* 0x0000000539057220 */ /* 0x000fe20000400000 */
[----:B------:R-:W-:Y:S01]  /*20c0*/  FMUL R7, R39, R7 ;  /* 0x0000000727077220 */ /* 0x000fe20000400000 */
[----:B----4-:R-:W-:Y:S01]  /*20d0*/  FADD R12, R154, R153 ;  /* 0x000000999a0c7221 */ /* 0x010fe20000000000 */
[----:B------:R-:W-:Y:S01]  /*20e0*/  FMUL R63, R75, 1.4426950216293334961 ;  /* 0x3fb8aa3b4b3f7820 */ /* 0x000fe20000400000 */
[----:B------:R-:W-:Y:S02]  /*20f0*/  FMUL R75, R70, 1.4426950216293334961 ;  /* 0x3fb8aa3b464b7820 */ /* 0x000fe40000400000 */
[----:B------:R-:W-:Y:S01]  /*2100*/  FADD R15, R155, R12 ;  /* 0x0000000c9b0f7221 */ /* 0x000fe20000000000 */
[----:B------:R-:W4:Y:S01]  /*2110*/  MUFU.EX2 R50, R50 ;  /* 0x0000003200327308 */ /* 0x000f220000000800 */
[----:B0-----:R-:W-:Y:S01]  /*2120*/  FADD R21, R129, R136 ;  /* 0x0000008881157221 */ /* 0x001fe20000000000 */
[----:B------:R-:W-:Y:S01]  /*2130*/  FFMA R68, R68, UR8, -R127 ;  /* 0x0000000844447c23 */ /* 0x000fe2000800087f */
[----:B------:R-:W-:Y:S01]  /*2140*/  FFMA R43, R43, UR8, -R49 ;  /* 0x000000082b2b7c23 */ /* 0x000fe20008000831 */
[----:B--2---:R-:W-:Y:S04]  /*2150*/  HMMA.16816.F32.BF16 R24, R24, R16, R4 ;  /* 0x000000101818723c */ /* 0x004fe80000041804 */
[----:B------:R0:W-:Y:S01]  /*2160*/  MUFU.EX2 R70, R14 ;  /* 0x0000000e00467308 */ /* 0x0001e20000000800 */
[----:B------:R-:W-:Y:S01]  /*2170*/  FADD R23, R132, R21 ;  /* 0x0000001584177221 */ /* 0x000fe20000000000 */
[----:B------:R-:W2:Y:S01]  /*2180*/  LDSM.16.M88.4 R4, [R118+UR6+0x800] ;  /* 0x000800067604783b */ /* 0x000ea20008000200 */
[----:B------:R-:W-:Y:S01]  /*2190*/  FMUL R68, R68, 1.4426950216293334961 ;  /* 0x3fb8aa3b44447820 */ /* 0x000fe20000400000 */
[----:B------:R-:W-:Y:S01]  /*21a0*/  FFMA R69, R69, UR8, -R127 ;  /* 0x0000000845457c23 */ /* 0x000fe2000800087f */
[----:B0-----:R-:W-:-:S03]  /*21b0*/  FADD R14, R66, R15 ;  /* 0x0000000f420e7221 */ /* 0x001fc60000000000 */
[----:B------:R-:W0:Y:S01]  /*21c0*/  MUFU.EX2 R133, R133 ;  /* 0x0000008500857308 */ /* 0x000e220000000800 */
[----:B------:R-:W-:Y:S01]  /*21d0*/  FMUL R43, R43, 1.4426950216293334961 ;  /* 0x3fb8aa3b2b2b7820 */ /* 0x000fe20000400000 */
[----:B------:R-:W-:Y:S01]  /*21e0*/  FADD R14, R157, R14 ;  /* 0x0000000e9d0e7221 */ /* 0x000fe20000000000 */
[----:B------:R-:W-:Y:S01]  /*21f0*/  FFMA R62, R22, UR8, -R49 ;  /* 0x00000008163e7c23 */ /* 0x000fe20008000831 */
[----:B------:R-:W-:Y:S01]  /*2200*/  FADD R16, R64, R23 ;  /* 0x0000001740107221 */ /* 0x000fe20000000000 */
[----:B------:R-:W-:Y:S01]  /*2210*/  FMUL R69, R69, 1.4426950216293334961 ;  /* 0x3fb8aa3b45457820 */ /* 0x000fe20000400000 */
[----:B------:R-:W-:Y:S02]  /*2220*/  F2FP.BF16.F32.PACK_AB R22, R139, R138 ;  /* 0x0000008a8b16723e */ /* 0x000fe400000010ff */
[----:B------:R-:W5:Y:S01]  /*2230*/  MUFU.EX2 R38, R38 ;  /* 0x0000002600267308 */ /* 0x000f620000000800 */
[----:B------:R-:W-:Y:S01]  /*2240*/  F2FP.BF16.F32.PACK_AB R21, R155, R154 ;  /* 0x0000009a9b15723e */ /* 0x000fe200000010ff */
[----:B---3--:R-:W-:Y:S01]  /*2250*/  FADD R15, R13, R14 ;  /* 0x0000000e0d0f7221 */ /* 0x008fe20000000000 */
[----:B------:R-:W-:Y:S01]  /*2260*/  F2FP.BF16.F32.PACK_AB R23, R157, R66 ;  /* 0x000000429d17723e */ /* 0x000fe200000010ff */
[----:B------:R-:W-:-:S02]  /*2270*/  FFMA R72, R72, UR8, -R127 ;  /* 0x0000000848487c23 */ /* 0x000fc4000800087f */
[----:B------:R-:W-:Y:S02]  /*2280*/  FADD R15, R58, R15 ;  /* 0x0000000f3a0f7221 */ /* 0x000fe40000000000 */
[----:B------:R-:W3:Y:S01]  /*2290*/  MUFU.EX2 R68, R68 ;  /* 0x0000004400447308 */ /* 0x000ee20000000800 */
[----:B------:R-:W-:Y:S01]  /*22a0*/  FMUL R72, R72, 1.4426950216293334961 ;  /* 0x3fb8aa3b48487820 */ /* 0x000fe20000400000 */
[----:B------:R-:W-:Y:S01]  /*22b0*/  FADD R16, R131, R16 ;  /* 0x0000001083107221 */ /* 0x000fe20000000000 */
[----:B------:R-:W-:Y:S05]  /*22c0*/  HMMA.16816.F32.BF16 R28, R20, R34, R28 ;  /* 0x00000022141c723c */ /* 0x000fea000004181c */
[----:B------:R-:W1:Y:S01]  /*22d0*/  MUFU.EX2 R43, R43 ;  /* 0x0000002b002b7308 */ /* 0x000e620000000800 */
[----:B----4-:R-:W-:Y:S01]  /*22e0*/  FADD R32, R50, R15 ;  /* 0x0000000f32207221 */ /* 0x010fe20000000000 */
[----:B------:R-:W-:Y:S01]  /*22f0*/  FFMA R60, R60, UR8, -R127 ;  /* 0x000000083c3c7c23 */ /* 0x000fe2000800087f */
[----:B0-----:R-:W-:-:S05]  /*2300*/  FADD R17, R133, R16 ;  /* 0x0000001085117221 */ /* 0x001fca0000000000 */
[----:B------:R-:W0:Y:S01]  /*2310*/  MUFU.EX2 R69, R69 ;  /* 0x0000004500457308 */ /* 0x000e220000000800 */
[----:B------:R-:W-:-:S07]  /*2320*/  FADD R15, R59, R32 ;  /* 0x000000203b0f7221 */ /* 0x000fce0000000000 */
[----:B------:R-:W4:Y:S01]  /*2330*/  MUFU.EX2 R42, R42 ;  /* 0x0000002a002a7308 */ /* 0x000f220000000800 */
[----:B------:R-:W-:Y:S01]  /*2340*/  FMUL R60, R60, 1.4426950216293334961 ;  /* 0x3fb8aa3b3c3c7820 */ /* 0x000fe20000400000 */
[----:B------:R-:W-:Y:S01]  /*2350*/  FADD R17, R134, R17 ;  /* 0x0000001186117221 */ /* 0x000fe20000000000 */
[----:B------:R-:W-:Y:S05]  /*2360*/  HMMA.16816.F32.BF16 R32, R20, R18, R24 ;  /* 0x000000121420723c */ /* 0x000fea0000041818 */
[----:B------:R-:W0:Y:S01]  /*2370*/  MUFU.EX2 R51, R51 ;  /* 0x0000003300337308 */ /* 0x000e220000000800 */
[----:B-----5:R-:W-:-:S07]  /*2380*/  FADD R18, R38, R15 ;  /* 0x0000000f26127221 */ /* 0x020fce0000000000 */
[----:B------:R-:W5:Y:S01]  /*2390*/  MUFU.EX2 R72, R72 ;  /* 0x0000004800487308 */ /* 0x000f620000000800 */
[----:B---3--:R-:W-:Y:S01]  /*23a0*/  FADD R20, R68, R17 ;  /* 0x0000001144147221 */ /* 0x008fe20000000000 */
[----:B------:R-:W-:Y:S01]  /*23b0*/  F2FP.BF16.F32.PACK_AB R12, R132, R129 ;  /* 0x00000081840c723e */ /* 0x000fe200000010ff */
[----:B-1----:R-:W-:-:S05]  /*23c0*/  FADD R17, R43, R18 ;  /* 0x000000122b117221 */ /* 0x002fca0000000000 */
[----:B------:R-:W1:Y:S01]  /*23d0*/  MUFU.EX2 R46, R46 ;  /* 0x0000002e002e7308 */ /* 0x000e620000000800 */
[----:B------:R-:W-:Y:S02]  /*23e0*/  F2FP.BF16.F32.PACK_AB R14, R131, R64 ;  /* 0x00000040830e723e */ /* 0x000fe400000010ff */
[----:B------:R-:W-:-:S05]  /*23f0*/  F2FP.BF16.F32.PACK_AB R13, R58, R13 ;  /* 0x0000000d3a0d723e */ /* 0x000fca00000010ff */
[----:B------:R-:W3:Y:S01]  /*2400*/  MUFU.EX2 R151, R151 ;  /* 0x0000009700977308 */ /* 0x000ee20000000800 */
[----:B------:R-:W-:Y:S01]  /*2410*/  F2FP.BF16.F32.PACK_AB R15, R59, R50 ;  /* 0x000000323b0f723e */ /* 0x000fe200000010ff */
[----:B0-----:R-:W-:Y:S01]  /*2420*/  FADD R19, R69, R20 ;  /* 0x0000001445137221 */ /* 0x001fe20000000000 */
[----:B----4-:R-:W-:-:S05]  /*2430*/  FADD R20, R42, R17 ;  /* 0x000000112a147221 */ /* 0x010fca0000000000 */
[----:B------:R-:W0:Y:S01]  /*2440*/  MUFU.EX2 R63, R63 ;  /* 0x0000003f003f7308 */ /* 0x000e220000000800 */
[----:B------:R-:W-:Y:S07]  /*2450*/  HMMA.16816.F32.BF16 R28, R12, R8, R28 ;  /* 0x000000080c1c723c */ /* 0x000fee000004181c */
[----:B------:R-:W4:Y:S01]  /*2460*/  MUFU.EX2 R60, R60 ;  /* 0x0000003c003c7308 */ /* 0x000f220000000800 */
[----:B------:R-:W-:Y:S01]  /*2470*/  FADD R9, R51, R20 ;  /* 0x0000001433097221 */ /* 0x000fe20000000000 */
[----:B-----5:R-:W-:-:S06]  /*2480*/  FADD R22, R72, R19 ;  /* 0x0000001348167221 */ /* 0x020fcc0000000000 */
[----:B------:R-:W5:Y:S01]  /*2490*/  MUFU.EX2 R74, R74 ;  /* 0x0000004a004a7308 */ /* 0x000f620000000800 */
[----:B-1----:R-:W-:Y:S01]  /*24a0*/  FADD R8, R46, R9 ;  /* 0x000000092e087221 */ /* 0x002fe20000000000 */
[----:B------:R-:W-:Y:S01]  /*24b0*/  FMUL R130, R130, 1.4426950216293334961 ;  /* 0x3fb8aa3b82827820 */ /* 0x000fe20000400000 */
[----:B---3--:R-:W-:-:S05]  /*24c0*/  FADD R19, R151, R22 ;  /* 0x0000001697137221 */ /* 0x008fca0000000000 */
[----:B------:R-:W1:Y:S01]  /*24d0*/  MUFU.EX2 R56, R56 ;  /* 0x0000003800387308 */ /* 0x000e620000000800 */
[----:B------:R-:W3:Y:S01]  /*24e0*/  LDSM.16.M88.4 R20, [R120+UR6+0x80] ;  /* 0x000080067814783b */ /* 0x000ee20008000200 */
[----:B--2---:R-:W-:Y:S01]  /*24f0*/  HMMA.16816.F32.BF16 R32, R12, R4, R32 ;  /* 0x000000040c20723c */ /* 0x004fe20000041820 */
[----:B0-----:R-:W-:Y:S01]  /*2500*/  FADD R8, R63, R8 ;  /* 0x000000083f087221 */ /* 0x001fe20000000000 */
[----:B----4-:R-:W-:Y:S01]  /*2510*/  FADD R4, R60, R19 ;  /* 0x000000133c047221 */ /* 0x010fe20000000000 */
[----:B------:R-:W0:Y:S03]  /*2520*/  LDSM.16.M88.4 R12, [R120+UR6+0x880] ;  /* 0x00088006780c783b */ /* 0x000e260008000200 */
[----:B------:R-:W2:Y:S01]  /*2530*/  MUFU.EX2 R75, R75 ;  /* 0x0000004b004b7308 */ /* 0x000ea20000000800 */
[----:B------:R-:W-:Y:S01]  /*2540*/  FMUL R128, R128, 1.4426950216293334961 ;  /* 0x3fb8aa3b80807820 */ /* 0x000fe20000400000 */
[----:B------:R-:W-:Y:S01]  /*2550*/  FADD R9, R67, R8 ;  /* 0x0000000843097221 */ /* 0x000fe20000000000 */
[----:B------:R-:W-:Y:S01]  /*2560*/  FMUL R137, R137, 1.4426950216293334961 ;  /* 0x3fb8aa3b89897820 */ /* 0x000fe20000400000 */
[----:B------:R-:W-:-:S04]  /*2570*/  FADD R5, R73, R4 ;  /* 0x0000000449057221 */ /* 0x000fc80000000000 */
[----:B------:R-:W4:Y:S01]  /*2580*/  MUFU.EX2 R130, R130 ;  /* 0x0000008200827308 */ /* 0x000f220000000800 */
[----:B-----5:R-:W-:Y:S01]  /*2590*/  FADD R9, R74, R9 ;  /* 0x000000094a097221 */ /* 0x020fe20000000000 */
[----:B------:R-:W-:Y:S01]  /*25a0*/  FMUL R142, R142, 1.4426950216293334961 ;  /* 0x3fb8aa3b8e8e7820 */ /* 0x000fe20000400000 */
[----:B-1----:R-:W-:-:S05]  /*25b0*/  FADD R4, R56, R5 ;  /* 0x0000000538047221 */ /* 0x002fca0000000000 */
[----:B------:R-:W1:Y:S01]  /*25c0*/  MUFU.EX2 R129, R128 ;  /* 0x0000008000817308 */ /* 0x000e620000000800 */
[----:B------:R-:W-:Y:S01]  /*25d0*/  F2FP.BF16.F32.PACK_AB R16, R134, R133 ;  /* 0x000000858610723e */ /* 0x000fe200000010ff */
[----:B------:R-:W-:Y:S01]  /*25e0*/  FADD R8, R70, R9 ;  /* 0x0000000946087221 */ /* 0x000fe20000000000 */
[----:B------:R-:W-:Y:S01]  /*25f0*/  F2FP.BF16.F32.PACK_AB R18, R69, R68 ;  /* 0x000000444512723e */ /* 0x000fe200000010ff */
[----:B------:R-:W-:Y:S01]  /*2600*/  FMUL R143, R143, 1.4426950216293334961 ;  /* 0x3fb8aa3b8f8f7820 */ /* 0x000fe20000400000 */
[----:B------:R-:W-:Y:S01]  /*2610*/  F2FP.BF16.F32.PACK_AB R17, R43, R38 ;  /* 0x000000262b11723e */ /* 0x000fe200000010ff */
[----:B------:R-:W-:Y:S01]  /*2620*/  FADD R5, R65, R4 ;  /* 0x0000000441057221 */ /* 0x000fe20000000000 */
[----:B------:R-:W-:Y:S01]  /*2630*/  F2FP.BF16.F32.PACK_AB R19, R51, R42 ;  /* 0x0000002a3313723e */ /* 0x000fe200000010ff */
[----:B------:R-:W5:Y:S01]  /*2640*/  MUFU.EX2 R137, R137 ;  /* 0x0000008900897308 */ /* 0x000f620000000800 */
[----:B--2---:R-:W-:Y:S01]  /*2650*/  FADD R9, R75, R8 ;  /* 0x000000084b097221 */ /* 0x004fe20000000000 */
[----:B------:R-:W-:Y:S01]  /*2660*/  FADD R4, R52, R5 ;  /* 0x0000000534047221 */ /* 0x000fe20000000000 */
[----:B------:R-:W-:-:S05]  /*2670*/  FMUL R71, R71, 1.4426950216293334961 ;  /* 0x3fb8aa3b47477820 */ /* 0x000fca0000400000 */
[----:B------:R-:W2:Y:S01]  /*2680*/  MUFU.EX2 R142, R142 ;  /* 0x0000008e008e7308 */ /* 0x000ea20000000800 */
[----:B------:R-:W-:Y:S01]  /*2690*/  HMMA.16816.F32.BF16 R28, R16, R10, R28 ;  /* 0x0000000a101c723c */ /* 0x000fe2000004181c */
[----:B----4-:R-:W-:Y:S01]  /*26a0*/  FADD R8, R130, R9 ;  /* 0x0000000982087221 */ /* 0x010fe20000000000 */
[----:B------:R-:W-:Y:S01]  /*26b0*/  FMUL R62, R62, 1.4426950216293334961 ;  /* 0x3fb8aa3b3e3e7820 */ /* 0x000fe20000400000 */
[----:B------:R-:W-:-:S04]  /*26c0*/  FADD R5, R61, R4 ;  /* 0x000000043d057221 */ /* 0x000fc80000000000 */
[----:B------:R-:W4:Y:S01]  /*26d0*/  MUFU.EX2 R143, R143 ;  /* 0x0000008f008f7308 */ /* 0x000f220000000800 */
[----:B------:R-:W-:Y:S01]  /*26e0*/  HMMA.16816.F32.BF16 R32, R16, R6, R32 ;  /* 0x000000061020723c */ /* 0x000fe20000041820 */
[----:B-1----:R-:W-:Y:S01]  /*26f0*/  FADD R8, R129, R8 ;  /* 0x0000000881087221 */ /* 0x002fe20000000000 */
[----:B------:R-:W-:Y:S01]  /*2700*/  FMUL R55, R55, 1.4426950216293334961 ;  /* 0x3fb8aa3b37377820 */ /* 0x000fe20000400000 */
[----:B------:R-:W-:Y:S01]  /*2710*/  FADD R4, R36, R5 ;  /* 0x0000000524047221 */ /* 0x000fe20000000000 */
[----:B------:R-:W-:-:S03]  /*2720*/  FMUL R54, R54, 1.4426950216293334961 ;  /* 0x3fb8aa3b36367820 */ /* 0x000fc60000400000 */
[----:B------:R-:W1:Y:S01]  /*2730*/  MUFU.EX2 R38, R71 ;  /* 0x0000004700267308 */ /* 0x000e620000000800 */
[----:B-----5:R-:W-:Y:S01]  /*2740*/  FADD R7, R137, R8 ;  /* 0x0000000889077221 */ /* 0x020fe20000000000 */
[----:B------:R-:W-:Y:S01]  /*2750*/  FADD R5, R37, R4 ;  /* 0x0000000425057221 */ /* 0x000fe20000000000 */
[----:B------:R-:W-:Y:S01]  /*2760*/  F2FP.BF16.F32.PACK_AB R24, R151, R72 ;  /* 0x000000489718723e */ /* 0x000fe200000010ff */
[----:B------:R-:W-:-:S04]  /*2770*/  FMUL R47, R47, 1.4426950216293334961 ;  /* 0x3fb8aa3b2f2f7820 */ /* 0x000fc80000400000 */
[----:B------:R-:W5:Y:S01]  /*2780*/  MUFU.EX2 R62, R62 ;  /* 0x0000003e003e7308 */ /* 0x000f620000000800 */
[----:B------:R-:W-:Y:S01]  /*2790*/  F2FP.BF16.F32.PACK_AB R26, R73, R60 ;  /* 0x0000003c491a723e */ /* 0x000fe200000010ff */
[----:B--2---:R-:W-:Y:S01]  /*27a0*/  FADD R6, R142, R7 ;  /* 0x000000078e067221 */ /* 0x004fe20000000000 */
[----:B------:R-:W-:Y:S01]  /*27b0*/  F2FP.BF16.F32.PACK_AB R25, R63, R46 ;  /* 0x0000002e3f19723e */ /* 0x000fe200000010ff */
[----:B------:R-:W-:Y:S01]  /*27c0*/  FADD R8, R40, R5 ;  /* 0x0000000528087221 */ /* 0x000fe20000000000 */
[----:B------:R-:W-:Y:S01]  /*27d0*/  F2FP.BF16.F32.PACK_AB R27, R74, R67 ;  /* 0x000000434a1b723e */ /* 0x000fe200000010ff */
[----:B------:R-:W-:Y:S02]  /*27e0*/  LDSM.16.M88.4 R16, [R118+UR6+0x880] ;  /* 0x000880067610783b */ /* 0x000fe40008000200 */
[----:B------:R-:W2:Y:S01]  /*27f0*/  MUFU.EX2 R55, R55 ;  /* 0x0000003700377308 */ /* 0x000ea20000000800 */
[----:B----4-:R-:W-:Y:S01]  /*2800*/  FADD R7, R143, R6 ;  /* 0x000000068f077221 */ /* 0x010fe20000000000 */
[----:B------:R-:W-:-:S02]  /*2810*/  FADD R5, R41, R8 ;  /* 0x0000000829057221 */ /* 0x000fc40000000000 */
[----:B---3--:R-:W-:Y:S01]  /*2820*/  HMMA.16816.F32.BF16 R28, R24, R20, R28 ;  /* 0x00000014181c723c */ /* 0x008fe2000004181c */
[----:B------:R-:W3:Y:S03]  /*2830*/  LDSM.16.M88.4 R8, [R118+UR6+0x80] ;  /* 0x000080067608783b */ /* 0x000ee60008000200 */
[----:B------:R-:W4:Y:S01]  /*2840*/  MUFU.EX2 R54, R54 ;  /* 0x0000003600367308 */ /* 0x000f220000000800 */
[----:B-1----:R-:W-:-:S03]  /*2850*/  FADD R7, R38, R7 ;  /* 0x0000000726077221 */ /* 0x002fc60000000000 */
[----:B0-----:R-:W-:Y:S04]  /*2860*/  HMMA.16816.F32.BF16 R32, R24, R12, R32 ;  /* 0x0000000c1820723c */ /* 0x001fe80000041820 */
[----:B------:R-:W0:Y:S01]  /*2870*/  MUFU.EX2 R47, R47 ;  /* 0x0000002f002f7308 */ /* 0x000e220000000800 */
[----:B------:R-:W-:Y:S01]  /*2880*/  FADD R20, R44, R5 ;  /* 0x000000052c147221 */ /* 0x000fe20000000000 */
[----:B-----5:R-:W-:-:S03]  /*2890*/  FADD R42, R62, R7 ;  /* 0x000000073e2a7221 */ /* 0x020fc60000000000 */
[----:B------:R-:W-:Y:S01]  /*28a0*/  FADD R13, R45, R20 ;  /* 0x000000142d0d7221 */ /* 0x000fe20000000000 */
[----:B--2---:R-:W-:Y:S01]  /*28b0*/  FADD R21, R55, R42 ;  /* 0x0000002a37157221 */ /* 0x004fe20000000000 */
[----:B------:R-:W-:Y:S02]  /*28c0*/  F2FP.BF16.F32.PACK_AB R4, R65, R56 ;  /* 0x000000384104723e */ /* 0x000fe400000010ff */
[----:B------:R-:W-:Y:S01]  /*28d0*/  F2FP.BF16.F32.PACK_AB R6, R61, R52 ;  /* 0x000000343d06723e */ /* 0x000fe200000010ff */
[----:B------:R-:W-:Y:S01]  /*28e0*/  FADD R12, R48, R13 ;  /* 0x0000000d300c7221 */ /* 0x000fe20000000000 */
[----:B------:R-:W-:Y:S01]  /*28f0*/  F2FP.BF16.F32.PACK_AB R5, R75, R70 ;  /* 0x000000464b05723e */ /* 0x000fe200000010ff */
[----:B----4-:R-:W-:Y:S01]  /*2900*/  FADD R20, R54, R21 ;  /* 0x0000001536147221 */ /* 0x010fe20000000000 */
[----:B------:R-:W-:Y:S01]  /*2910*/  F2FP.BF16.F32.PACK_AB R7, R129, R130 ;  /* 0x000000828107723e */ /* 0x000fe200000010ff */
[----:B------:R-:W-:Y:S02]  /*2920*/  FADD R12, R53, R12 ;  /* 0x0000000c350c7221 */ /* 0x000fe40000000000 */
[----:B0-----:R-:W-:-:S04]  /*2930*/  FADD R20, R47, R20 ;  /* 0x000000142f147221 */ /* 0x001fc80000000000 */
[C---:B------:R-:W-:Y:S01]  /*2940*/  HMMA.16816.F32.BF16 R28, R4.reuse, R22, R28 ;  /* 0x00000016041c723c */ /* 0x040fe2000004181c */
[----:B------:R-:W0:Y:S04]  /*2950*/  SHFL.BFLY PT, R13, R12, 0x2, 0x1f ;  /* 0x0c401f000c0d7f89 */ /* 0x000e2800000e0000 */
[----:B------:R-:W1:Y:S03]  /*2960*/  SHFL.BFLY PT, R21, R20, 0x2, 0x1f ;  /* 0x0c401f0014157f89 */ /* 0x000e6600000e0000 */
[----:B------:R-:W-:Y:S01]  /*2970*/  HMMA.16816.F32.BF16 R32, R4, R14, R32 ;  /* 0x0000000e0420723c */ /* 0x000fe20000041820 */
[----:B------:R-:W-:Y:S02]  /*2980*/  F2FP.BF16.F32.PACK_AB R4, R37, R36 ;  /* 0x000000242504723e */ /* 0x000fe400000010ff */
[----:B------:R-:W-:-:S02]  /*2990*/  F2FP.BF16.F32.PACK_AB R6, R41, R40 ;  /* 0x000000282906723e */ /* 0x000fc400000010ff */
[----:B------:R-:W-:Y:S02]  /*29a0*/  F2FP.BF16.F32.PACK_AB R5, R142, R137 ;  /* 0x000000898e05723e */ /* 0x000fe400000010ff */
[----:B------:R-:W-:-:S07]  /*29b0*/  F2FP.BF16.F32.PACK_AB R7, R38, R143 ;  /* 0x0000008f2607723e */ /* 0x000fce00000010ff */
[----:B---3--:R-:W-:Y:S01]  /*29c0*/  HMMA.16816.F32.BF16 R28, R4, R8, R28 ;  /* 0x00000008041c723c */ /* 0x008fe2000004181c */
[----:B0-----:R-:W-:-:S07]  /*29d0*/  FADD R13, R12, R13 ;  /* 0x0000000d0c0d7221 */ /* 0x001fce0000000000 */
[----:B------:R-:W-:Y:S01]  /*29e0*/  HMMA.16816.F32.BF16 R32, R4, R16, R32 ;  /* 0x000000100420723c */ /* 0x000fe20000041820 */
[----:B-1----:R-:W-:Y:S01]  /*29f0*/  FADD R21, R20, R21 ;  /* 0x0000001514157221 */ /* 0x002fe20000000000 */
[----:B------:R-:W0:Y:S01]  /*2a00*/  SHFL.BFLY PT, R12, R13, 0x1, 0x1f ;  /* 0x0c201f000d0c7f89 */ /* 0x000e2200000e0000 */
[----:B------:R-:W-:-:S03]  /*2a10*/  F2FP.BF16.F32.PACK_AB R4, R45, R44 ;  /* 0x0000002c2d04723e */ /* 0x000fc600000010ff */
[----:B------:R-:W1:Y:S01]  /*2a20*/  SHFL.BFLY PT, R14, R21, 0x1, 0x1f ;  /* 0x0c201f00150e7f89 */ /* 0x000e6200000e0000 */
[----:B------:R-:W-:Y:S02]  /*2a30*/  F2FP.BF16.F32.PACK_AB R6, R53, R48 ;  /* 0x000000303506723e */ /* 0x000fe400000010ff */
[----:B------:R-:W-:Y:S02]  /*2a40*/  F2FP.BF16.F32.PACK_AB R5, R55, R62 ;  /* 0x0000003e3705723e */ /* 0x000fe400000010ff */
[----:B------:R-:W-:Y:S01]  /*2a50*/  F2FP.BF16.F32.PACK_AB R7, R47, R54 ;  /* 0x000000362f07723e */ /* 0x000fe200000010ff */
[----:B------:R-:W-:-:S06]  /*2a60*/  UIADD3 UR4, UPT, UPT, UR4, 0x80, URZ ;  /* 0x0000008004047890 */ /* 0x000fcc000fffe0ff */
[----:B------:R-:W-:Y:S01]  /*2a70*/  HMMA.16816.F32.BF16 R8, R4, R10, R28 ;  /* 0x0000000a0408723c */ /* 0x000fe2000004181c */
[----:B------:R-:W-:-:S07]  /*2a80*/  UISETP.GE.AND UP0, UPT, UR4, UR5, UPT ;  /* 0x000000050400728c */ /* 0x000fce000bf06270 */
[----:B------:R-:W-:Y:S01]  /*2a90*/  HMMA.16816.F32.BF16 R4, R4, R18, R32 ;  /* 0x000000120404723c */ /* 0x000fe20000041820 */
[----:B0-----:R-:W-:Y:S01]  /*2aa0*/  FADD R12, R13, R12 ;  /* 0x0000000c0d0c7221 */ /* 0x001fe20000000000 */
[----:B-1----:R-:W-:-:S03]  /*2ab0*/  FADD R14, R21, R14 ;  /* 0x0000000e150e7221 */ /* 0x002fc60000000000 */
[----:B------:R-:W-:Y:S01]  /*2ac0*/  FFMA R76, R57, R76, R12 ;  /* 0x0000004c394c7223 */ /* 0x000fe2000000000c */
[----:B------:R-:W-:Y:S01]  /*2ad0*/  LEA R119, R77, R119, 0x7 ;  /* 0x000000774d777211 */ /* 0x000fe200078e38ff */
[----:B------:R-:W-:Y:S01]  /*2ae0*/  FFMA R126, R39, R126, R14 ;  /* 0x0000007e277e7223 */ /* 0x000fe2000000000e */
[----:B------:R-:W-:Y:S02]  /*2af0*/  LEA R121, R3, R121, 0x7 ;  /* 0x0000007903797211 */ /* 0x000fe400078e38ff */
[----:B------:R-:W-:Y:S02]  /*2b00*/  MOV R130, R127 ;  /* 0x0000007f00827202 */ /* 0x000fe40000000f00 */
[----:B------:R-:W-:Y:S01]  /*2b10*/  MOV R128, R49 ;  /* 0x0000003100807202 */ /* 0x000fe20000000f00 */
[----:B------:R-:W-:Y:S07]  /*2b20*/  BRA.U !UP0, `(.L_x_1) ;  /* 0xffffffdd08d87547 */ /* 0x000fee000b83ffff */
.L_x_0:
[C---:B------:R-:W-:Y:S01]  /*2b30*/  FSETP.GT.AND P3, PT, |R76|.reuse, 8.50705917302346158658e+37, PT ;  /* 0x7e8000004c00780b */ /* 0x040fe20003f64200 */
[----:B------:R-:W-:Y:S01]  /*2b40*/  FMUL R2, R76, 8388608 ;  /* 0x4b0000004c027820 */ /* 0x000fe20000400000 */
[----:B------:R-:W-:Y:S01]  /*2b50*/  FSETP.GT.AND P2, PT, |R126|, 8.50705917302346158658e+37, PT ;  /* 0x7e8000007e00780b */ /* 0x000fe20003f44200 */
[----:B------:R-:W-:Y:S01]  /*2b60*/  BAR.SYNC.DEFER_BLOCKING 0x0 ;  /* 0x0000000000007b1d */ /* 0x000fe20000010000 */
[C---:B------:R-:W-:Y:S02]  /*2b70*/  FSETP.GEU.AND P5, PT, |R76|.reuse, 1.175494350822287508e-38, PT ;  /* 0x008000004c00780b */ /* 0x040fe40003fae200 */
[----:B------:R-:W-:Y:S02]  /*2b80*/  FSETP.GEU.AND P0, PT, R76, 1.175494350822287508e-38, PT ;  /* 0x008000004c00780b */ /* 0x000fe40003f0e000 */
[----:B------:R-:W-:Y:S01]  /*2b90*/  FSETP.GEU.AND P4, PT, |R126|, 1.175494350822287508e-38, PT ;  /* 0x008000007e00780b */ /* 0x000fe20003f8e200 */
[----:B------:R-:W0:Y:S01]  /*2ba0*/  LDCU.64 UR4, c[0x0][0x3e0] ;  /* 0x00007c00ff0477ac */ /* 0x000e220008000a00 */
[----:B------:R-:W-:Y:S01]  /*2bb0*/  FSEL R17, R2, R76, !P0 ;  /* 0x0000004c02117208 */ /* 0x000fe20004000000 */
[C---:B------:R-:W-:Y:S01]  /*2bc0*/  FMUL R2, R126.reuse, 8388608 ;  /* 0x4b0000007e027820 */ /* 0x040fe20000400000 */
[----:B------:R-:W-:Y:S01]  /*2bd0*/  FSETP.GEU.AND P1, PT, R126, 1.175494350822287508e-38, PT ;  /* 0x008000007e00780b */ /* 0x000fe20003f2e000 */
[----:B------:R-:W-:Y:S01]  /*2be0*/  @P3 FMUL R76, R76, 0.25 ;  /* 0x3e8000004c4c3820 */ /* 0x000fe20000400000 */
[----:B------:R-:W-:Y:S01]  /*2bf0*/  MOV R15, R10 ;  /* 0x0000000a000f7202 */ /* 0x000fe20000000f00 */
[----:B------:R-:W-:Y:S01]  /*2c00*/  @P2 FMUL R7, R7, 0.25 ;  /* 0x3e80000007072820 */ /* 0x000fe20000400000 */
[----:B------:R-:W-:Y:S01]  /*2c10*/  MOV R18, R8 ;  /* 0x0000000800127202 */ /* 0x000fe20000000f00 */
[----:B------:R-:W-:Y:S01]  /*2c20*/  @!P5 FMUL R76, R76, 16777216 ;  /* 0x4b8000004c4cd820 */ /* 0x000fe20000400000 */
[----:B------:R-:W-:Y:S01]  /*2c30*/  MOV R10, R4 ;  /* 0x00000004000a7202 */ /* 0x000fe20000000f00 */
[----:B------:R-:W-:Y:S01]  /*2c40*/  @P2 FMUL R15, R15, 0.25 ;  /* 0x3e8000000f0f2820 */ /* 0x000fe20000400000 */
[----:B------:R-:W-:Y:S01]  /*2c50*/  MOV R8, R5 ;  /* 0x0000000500087202 */ /* 0x000fe20000000f00 */
[----:B------:R-:W1:Y:S01]  /*2c60*/  MUFU.RCP R3, R76 ;  /* 0x0000004c00037308 */ /* 0x000e620000001000 */
[--C-:B------:R-:W-:Y:S01]  /*2c70*/  SHF.R.S32.HI R4, RZ, 0x5, R0.reuse ;  /* 0x00000005ff047819 */ /* 0x100fe20000011400 */
[----:B------:R-:W-:Y:S01]  /*2c80*/  @P3 FMUL R10, R10, 0.25 ;  /* 0x3e8000000a0a3820 */ /* 0x000fe20000400000 */
[----:B------:R-:W-:Y:S01]  /*2c90*/  LOP3.LUT R5, R115, 0x60, RZ, 0xc0, !PT ;  /* 0x0000006073057812 */ /* 0x000fe200078ec0ff */
[----:B------:R-:W-:Y:S01]  /*2ca0*/  @P3 FMUL R8, R8, 0.25 ;  /* 0x3e80000008083820 */ /* 0x000fe20000400000 */
[----:B------:R-:W-:Y:S01]  /*2cb0*/  FSEL R20, R2, R126, !P1 ;  /* 0x0000007e02147208 */ /* 0x000fe20004800000 */
[----:B------:R-:W-:Y:S01]  /*2cc0*/  @P2 FMUL R126, R126, 0.25 ;  /* 0x3e8000007e7e2820 */ /* 0x000fe20000400000 */
[----:B------:R-:W-:Y:S01]  /*2cd0*/  SGXT R4, R4, 0x1 ;  /* 0x000000010404781a */ /* 0x000fe20000000200 */
[----:B------:R-:W-:Y:S01]  /*2ce0*/  @P3 FMUL R18, R18, 0.25 ;  /* 0x3e80000012123820 */ /* 0x000fe20000400000 */
[----:B------:R-:W-:Y:S01]  /*2cf0*/  LOP3.LUT R5, R5, 0x1c, R0, 0xf8, !PT ;  /* 0x0000001c05057812 */ /* 0x000fe200078ef800 */
[----:B------:R-:W-:Y:S01]  /*2d00*/  @!P4 FMUL R126, R126, 16777216 ;  /* 0x4b8000007e7ec820 */ /* 0x000fe20000400000 */
[----:B------:R-:W-:Y:S01]  /*2d10*/  MOV R12, R9 ;  /* 0x00000009000c7202 */ /* 0x000fe20000000f00 */
[----:B------:R-:W-:Y:S01]  /*2d20*/  @!P5 FMUL R10, R10, 16777216 ;  /* 0x4b8000000a0ad820 */ /* 0x000fe20000400000 */
[----:B------:R-:W-:Y:S01]  /*2d30*/  LOP3.LUT R14, R5, 0x240, R4, 0x78, !PT ;  /* 0x00000240050e7812 */ /* 0x000fe200078e7804 */
[----:B------:R-:W-:Y:S01]  /*2d40*/  @!P5 FMUL R8, R8, 16777216 ;  /* 0x4b8000000808d820 */ /* 0x000fe20000400000 */
[----:B------:R-:W2:Y:S01]  /*2d50*/  MUFU.RCP R4, R126 ;  /* 0x0000007e00047308 */ /* 0x000ea20000001000 */
[----:B------:R-:W-:Y:S01]  /*2d60*/  MOV R13, R11 ;  /* 0x0000000b000d7202 */ /* 0x000fe20000000f00 */
[----:B------:R-:W-:Y:S01]  /*2d70*/  @P3 FMUL R12, R12, 0.25 ;  /* 0x3e8000000c0c3820 */ /* 0x000fe20000400000 */
[----:B------:R-:W-:Y:S01]  /*2d80*/  MOV R11, R6 ;  /* 0x00000006000b7202 */ /* 0x000fe20000000f00 */
[----:B------:R-:W-:Y:S01]  /*2d90*/  @!P5 FMUL R18, R18, 16777216 ;  /* 0x4b8000001212d820 */ /* 0x000fe20000400000 */
[----:B------:R-:W-:Y:S01]  /*2da0*/  @!P4 FMUL R7, R7, 16777216 ;  /* 0x4b8000000707c820 */ /* 0x000fe20000400000 */
[----:B------:R-:W-:Y:S01]  /*2db0*/  @P2 FMUL R13, R13, 0.25 ;  /* 0x3e8000000d0d2820 */ /* 0x000fe20000400000 */
[----:B------:R-:W-:Y:S01]  /*2dc0*/  @!P5 FMUL R12, R12, 16777216 ;  /* 0x4b8000000c0cd820 */ /* 0x000fe20000400000 */
[----:B------:R-:W-:Y:S01]  /*2dd0*/  @P2 FMUL R11, R11, 0.25 ;  /* 0x3e8000000b0b2820 */ /* 0x000fe20000400000 */
[----:B-1----:R-:W-:Y:S01]  /*2de0*/  FMUL R9, R3, R10 ;  /* 0x0000000a03097220 */ /* 0x002fe20000400000 */
[----:B------:R-:W-:Y:S01]  /*2df0*/  @!P4 FMUL R13, R13, 16777216 ;  /* 0x4b8000000d0dc820 */ /* 0x000fe20000400000 */
[----:B------:R-:W-:Y:S01]  /*2e00*/  IADD3 R2, PT, PT, R17, -0x3f3504f3, RZ ;  /* 0xc0cafb0d11027810 */ /* 0x000fe20007ffe0ff */
[----:B------:R-:W-:Y:S01]  /*2e10*/  @!P4 FMUL R11, R11, 16777216 ;  /* 0x4b8000000b0bc820 */ /* 0x000fe20000400000 */
[----:B------:R-:W-:Y:S01]  /*2e20*/  @!P4 FMUL R15, R15, 16777216 ;  /* 0x4b8000000f0fc820 */ /* 0x000fe20000400000 */
[C---:B------:R-:W-:Y:S01]  /*2e30*/  FMUL R5, R3.reuse, R8 ;  /* 0x0000000803057220 */ /* 0x040fe20000400000 */
[C---:B------:R-:W-:Y:S01]  /*2e40*/  FMUL R10, R3.reuse, R12 ;  /* 0x0000000c030a7220 */ /* 0x040fe20000400000 */
[----:B------:R-:W-:Y:S01]  /*2e50*/  FMUL R12, R3, R18 ;  /* 0x00000012030c7220 */ /* 0x000fe20000400000 */
[----:B--2---:R-:W-:Y:S01]  /*2e60*/  FMUL R8, R4, R11 ;  /* 0x0000000b04087220 */ /* 0x004fe20000400000 */
[----:B------:R-:W-:Y:S01]  /*2e70*/  IADD3 R3, PT, PT, R20, -0x3f3504f3, RZ ;  /* 0xc0cafb0d14037810 */ /* 0x000fe20007ffe0ff */
[C---:B------:R-:W-:Y:S01]  /*2e80*/  FMUL R6, R4.reuse, R7 ;  /* 0x0000000704067220 */ /* 0x040fe20000400000 */
[----:B------:R-:W-:Y:S01]  /*2e90*/  FMUL R11, R4, R13 ;  /* 0x0000000d040b7220 */ /* 0x000fe20000400000 */
[----:B------:R-:W-:Y:S01]  /*2ea0*/  LOP3.LUT R2, R2, 0xff800000, RZ, 0xc0, !PT ;  /* 0xff80000002027812 */ /* 0x000fe200078ec0ff */
[----:B------:R-:W-:Y:S01]  /*2eb0*/  FMUL R13, R4, R15 ;  /* 0x0000000f040d7220 */ /* 0x000fe20000400000 */
[----:B------:R-:W-:Y:S01]  /*2ec0*/  LOP3.LUT R7, R3, 0xff800000, RZ, 0xc0, !PT ;  /* 0xff80000003077812 */ /* 0x000fe200078ec0ff */
[----:B0-----:R-:W-:Y:S01]  /*2ed0*/  UIMAD UR4, UR7, UR4, URZ ;  /* 0x00000004070472a4 */ /* 0x001fe2000f8e02ff */
[----:B------:R-:W-:-:S02]  /*2ee0*/  IADD3 R3, PT, PT, R17, -R2, RZ ;  /* 0x8000000211037210 */ /* 0x000fc40007ffe0ff */
[----:B------:R-:W-:Y:S01]  /*2ef0*/  F2FP.BF16.F32.PACK_AB R9, R9, R12 ;  /* 0x0000000c0909723e */ /* 0x000fe200000010ff */
[----:B------:R-:W-:Y:S01]  /*2f00*/  USHF.L.U32 UR8, UR4, 0x1, URZ ;  /* 0x0000000104087899 */ /* 0x000fe200080006ff */
[----:B------:R-:W-:Y:S01]  /*2f10*/  F2FP.BF16.F32.PACK_AB R10, R5, R10 ;  /* 0x0000000a050a723e */ /* 0x000fe200000010ff */
[----:B------:R-:W-:Y:S01]  /*2f20*/  FADD R4, R3, -1 ;  /* 0xbf80000003047421 */ /* 0x000fe20000000000 */
[----:B------:R-:W-:Y:S01]  /*2f30*/  F2FP.BF16.F32.PACK_AB R6, R6, R11 ;  /* 0x0000000b0606723e */ /* 0x000fe200000010ff */
[----:B------:R-:W-:Y:S01]  /*2f40*/  STS [R14+UR6], R9 ;  /* 0x000000090e007988 */ /* 0x000fe20008000806 */
[----:B------:R-:W-:Y:S02]  /*2f50*/  F2FP.BF16.F32.PACK_AB R13, R8, R13 ;  /* 0x0000000d080d723e */ /* 0x000fe400000010ff */
[----:B------:R-:W-:Y:S01]  /*2f60*/  LOP3.LUT R11, R14, 0x20, RZ, 0x3c, !PT ;  /* 0x000000200e0b7812 */ /* 0x000fe200078e3cff */
[----:B------:R0:W-:Y:S01]  /*2f70*/  STS [R14+UR6+0x80], R10 ;  /* 0x0000800a0e007988 */ /* 0x0001e20008000806 */
[----:B------:R-:W-:-:S02]  /*2f80*/  IADD3 R5, PT, PT, R20, -R7, RZ ;  /* 0x8000000714057210 */ /* 0x000fc40007ffe0ff */
[----:B------:R-:W-:Y:S01]  /*2f90*/  MOV R15, 0x3dc6b27f ;  /* 0x3dc6b27f000f7802 */ /* 0x000fe20000000f00 */
[----:B------:R-:W-:Y:S01]  /*2fa0*/  STS [R11+UR6+0x100], R13 ;  /* 0x0001000d0b007988 */ /* 0x000fe20008000806 */
[----:B------:R-:W-:Y:S01]  /*2fb0*/  LOP3.LUT R115, R115, 0x300, RZ, 0xc0, !PT ;  /* 0x0000030073737812 */ /* 0x000fe200078ec0ff */
[----:B------:R-:W-:Y:S01]  /*2fc0*/  FADD R8, R5, -1 ;  /* 0xbf80000005087421 */ /* 0x000fe20000000000 */
[----:B------:R-:W-:Y:S01]  /*2fd0*/  SHF.L.U32 R16, R0, 0x2, RZ ;  /* 0x0000000200107819 */ /* 0x000fe200000006ff */
[----:B------:R1:W-:Y:S01]  /*2fe0*/  STS [R11+UR6+0x180], R6 ;  /* 0x000180060b007988 */ /* 0x0003e20008000806 */
[-C--:B------:R-:W-:Y:S01]  /*2ff0*/  FFMA.FTZ R3, R4, R15.reuse, -0.16845393180847167969 ;  /* 0xbe2c7f3004037423 */ /* 0x080fe2000001000f */
[----:B------:R-:W-:Y:S01]  /*3000*/  FFMA.FTZ R5, R8, R15, -0.16845393180847167969 ;  /* 0xbe2c7f3008057423 */ /* 0x000fe2000001000f */
[----:B------:R-:W-:Y:S01]  /*3010*/  SHF.R.U32.HI R112, RZ, 0x1, R112 ;  /* 0x00000001ff707819 */ /* 0x000fe20000011670 */
[----:B0-----:R-:W0:Y:S01]  /*3020*/  LDC R10, c[0x0][0x3e8] ;  /* 0x0000fa00ff0a7b82 */ /* 0x001e220000000800 */
[----:B------:R-:W-:Y:S01]  /*3030*/  FFMA.FTZ R3, R4, R3, 0.1716887056827545166 ;  /* 0x3e2fcf2a04037423 */ /* 0x000fe20000010003 */
[----:B------:R-:W-:Y:S01]  /*3040*/  FFMA.FTZ R5, R8, R5, 0.1716887056827545166 ;  /* 0x3e2fcf2a08057423 */ /* 0x000fe20000010005 */
[----:B------:R-:W-:-:S02]  /*3050*/  LOP3.LUT R115, R115, 0xfc, R16, 0xf8, !PT ;  /* 0x000000fc73737812 */ /* 0x000fc400078ef810 */
[----:B------:R-:W-:Y:S01]  /*3060*/  FFMA.FTZ R3, R4, R3, -0.17900948226451873779 ;  /* 0xbe374e4304037423 */ /* 0x000fe20000010003 */
[----:B------:R-:W-:Y:S01]  /*3070*/  FFMA.FTZ R5, R8, R5, -0.17900948226451873779 ;  /* 0xbe374e4308057423 */ /* 0x000fe20000010005 */
[----:B------:R-:W-:Y:S01]  /*3080*/  LOP3.LUT R112, R115, R112, RZ, 0x3c, !PT ;  /* 0x0000007073707212 */ /* 0x000fe200078e3cff */
[----:B------:R-:W-:Y:S01]  /*3090*/  BAR.SYNC.DEFER_BLOCKING 0x0 ;  /* 0x0000000000007b1d */ /* 0x000fe20000010000 */
[----:B------:R-:W-:Y:S01]  /*30a0*/  FFMA.FTZ R3, R4, R3, 0.20512372255325317383 ;  /* 0x3e520bf404037423 */ /* 0x000fe20000010003 */
[----:B------:R-:W-:Y:S01]  /*30b0*/  FFMA.FTZ R5, R8, R5, 0.20512372255325317383 ;  /* 0x3e520bf408057423 */ /* 0x000fe20000010005 */
[----:B------:R-:W-:Y:S02]  /*30c0*/  LOP3.LUT P2, RZ, R0, 0xe0, RZ, 0xc0, !PT ;  /* 0x000000e000ff7812 */ /* 0x000fe4000784c0ff */
[----:B------:R-:W-:Y:S01]  /*30d0*/  FFMA.FTZ R3, R4, R3, -0.24046532809734344482 ;  /* 0xbe763c8b04037423 */ /* 0x000fe20000010003 */
[----:B------:R-:W-:Y:S02]  /*30e0*/  FFMA.FTZ R5, R8, R5, -0.24046532809734344482 ;  /* 0xbe763c8b08057423 */ /* 0x000fe40000010005 */
[----:B------:R-:W2:Y:S01]  /*30f0*/  LDC.64 R14, c[0x0][0x398] ;  /* 0x0000e600ff0e7b82 */ /* 0x000ea20000000a00 */
[----:B------:R-:W-:Y:S01]  /*3100*/  ISETP.GE.U32.AND P3, PT, R17, 0x7f800000, PT ;  /* 0x7f8000001100780c */ /* 0x000fe20003f66070 */
[----:B------:R-:W-:Y:S01]  /*3110*/  FFMA.FTZ R3, R4, R3, 0.28857114911079406738 ;  /* 0x3e93bf9904037423 */ /* 0x000fe20000010003 */
[----:B------:R-:W-:Y:S01]  /*3120*/  FFMA.FTZ R5, R8, R5, 0.28857114911079406738 ;  /* 0x3e93bf9908057423 */ /* 0x000fe20000010005 */
[----:B------:R-:W-:-:S02]  /*3130*/  SHF.R.U32.HI R0, RZ, 0x1, R0 ;  /* 0x00000001ff007819 */ /* 0x000fc40000011600 */
[----:B------:R-:W-:Y:S01]  /*3140*/  FFMA.FTZ R3, R4, R3, -0.36067417263984680176 ;  /* 0xbeb8aa4904037423 */ /* 0x000fe20000010003 */
[----:B------:R-:W-:Y:S01]  /*3150*/  FFMA.FTZ R5, R8, R5, -0.36067417263984680176 ;  /* 0xbeb8aa4908057423 */ /* 0x000fe20000010005 */
[----:B-1----:R-:W-:Y:S01]  /*3160*/  LOP3.LUT R11, R0, 0x4, RZ, 0xc0, !PT ;  /* 0x00000004000b7812 */ /* 0x002fe200078ec0ff */
[----:B0-----:R-:W-:Y:S02]  /*3170*/  IMAD R111, R111, R10, RZ ;  /* 0x0000000a6f6f7224 */ /* 0x001fe400078e02ff */
[----:B------:R-:W-:Y:S01]  /*3180*/  FFMA.FTZ R3, R4, R3, 0.48089820146560668945 ;  /* 0x3ef6384a04037423 */ /* 0x000fe20000010003 */
[----:B------:R-:W-:Y:S01]  /*3190*/  FFMA.FTZ R9, R8, R5, 0.48089820146560668945 ;  /* 0x3ef6384a08097423 */ /* 0x000fe20000010005 */
[----:B------:R-:W-:Y:S02]  /*31a0*/  FSEL R0, RZ, -23, P0 ;  /* 0xc1b80000ff007808 */ /* 0x000fe40000000000 */
[----:B------:R-:W-:Y:S01]  /*31b0*/  FFMA.FTZ R5, R4, R3, -0.72134751081466674805 ;  /* 0xbf38aa3b04057423 */ /* 0x000fe20000010003 */
[----:B------:R-:W-:Y:S01]  /*31c0*/  ISETP.GE.U32.AND P0, PT, R20, 0x7f800000, PT ;  /* 0x7f8000001400780c */ /* 0x000fe20003f06070 */
[----:B------:R-:W-:Y:S01]  /*31d0*/  FFMA.FTZ R9, R8, R9, -0.72134751081466674805 ;  /* 0xbf38aa3b08097423 */ /* 0x000fe20000010009 */
[----:B------:R-:W0:Y:S01]  /*31e0*/  LDS R13, [R112+UR6] ;  /* 0x00000006700d7984 */ /* 0x000e220008000800 */
[----:B------:R-:W-:Y:S01]  /*31f0*/  FMUL R5, R4, R5 ;  /* 0x0000000504057220 */ /* 0x000fe20000400000 */
[----:B------:R-:W-:Y:S01]  /*3200*/  I2FP.F32.S32 R3, R2 ;  /* 0x0000000200037245 */ /* 0x000fe20000201400 */
[----:B------:R-:W-:-:S02]  /*3210*/  IMAD R2, R110, UR5, RZ ;  /* 0x000000056e027c24 */ /* 0x000fc4000f8e02ff */
[----:B------:R-:W-:Y:S01]  /*3220*/  FMUL R9, R8, R9 ;  /* 0x0000000908097220 */ /* 0x000fe20000400000 */
[C---:B------:R-:W-:Y:S01]  /*3230*/  FMUL R5, R4.reuse, R5 ;  /* 0x0000000504057220 */ /* 0x040fe20000400000 */
[----:B------:R-:W-:Y:S01]  /*3240*/  FSEL R6, RZ, -23, P1 ;  /* 0xc1b80000ff067808 */ /* 0x000fe20000800000 */
[----:B------:R-:W-:Y:S01]  /*3250*/  FFMA.FTZ R0, R3, 1.1920928955078125e-07, R0 ;  /* 0x3400000003007823 */ /* 0x000fe20000010000 */
[----:B------:R-:W-:Y:S01]  /*3260*/  I2FP.F32.S32 R7, R7 ;  /* 0x0000000700077245 */ /* 0x000fe20000201400 */
[----:B------:R-:W-:Y:S01]  /*3270*/  FFMA.FTZ R5, R4, 1.4426950216293334961, R5 ;  /* 0x3fb8aa3b04057823 */ /* 0x000fe20000010005 */
[----:B------:R-:W-:Y:S01]  /*3280*/  @P3 MOV R4, 0x7f800000 ;  /* 0x7f80000000043802 */ /* 0x000fe20000000f00 */
[----:B------:R-:W-:Y:S01]  /*3290*/  FMUL R9, R8, R9 ;  /* 0x0000000908097220 */ /* 0x000fe20000400000 */
[----:B------:R-:W-:Y:S01]  /*32a0*/  SHF.L.U32 R3, R2, 0x1, RZ ;  /* 0x0000000102037819 */ /* 0x000fe200000006ff */
[----:B------:R-:W-:Y:S01]  /*32b0*/  FADD R0, R0, R5 ;  /* 0x0000000500007221 */ /* 0x000fe20000000000 */
[----:B------:R-:W-:Y:S01]  /*32c0*/  UIMAD.WIDE UR4, UR4, 0x2, URZ ;  /* 0x00000002040478a5 */ /* 0x000fe2000f8e02ff */
[----:B------:R-:W-:Y:S01]  /*32d0*/  @P3 FFMA.FTZ R0, R17, R4, +INF ;  /* 0x7f80000011003423 */ /* 0x000fe20000010004 */
[----:B------:R-:W-:Y:S01]  /*32e0*/  IMAD.HI R2, R2, 0x2, RZ ;  /* 0x0000000202027827 */ /* 0x000fe200078e02ff */
[----:B--2---:R-:W-:-:S03]  /*32f0*/  IADD3 R4, P3, P4, R3, UR8, R14 ;  /* 0x0000000803047c10 */ /* 0x004fc6000fc7e00e */
[----:B------:R-:W-:Y:S01]  /*3300*/  FFMA.FTZ R6, R7, 1.1920928955078125e-07, R6 ;  /* 0x3400000007067823 */ /* 0x000fe20000010006 */
[----:B------:R-:W-:Y:S01]  /*3310*/  FFMA.FTZ R9, R8, 1.4426950216293334961, R9 ;  /* 0x3fb8aa3b08097823 */ /* 0x000fe20000010009 */
[----:B------:R-:W-:Y:S01]  /*3320*/  FSETP.NEU.AND P1, PT, R17, RZ, PT ;  /* 0x000000ff1100720b */ /* 0x000fe20003f2d000 */
[----:B------:R-:W1:Y:S01]  /*3330*/  LDCU UR8, c[0x0][0x3ec] ;  /* 0x00007d80ff0877ac */ /* 0x000e620008000800 */
[----:B------:R-:W-:Y:S01]  /*3340*/  @P0 MOV R3, 0x7f800000 ;  /* 0x7f80000000030802 */ /* 0x000fe20000000f00 */
[----:B------:R-:W-:Y:S01]  /*3350*/  FADD R6, R6, R9 ;  /* 0x0000000906067221 */ /* 0x000fe20000000000 */
[----:B------:R-:W-:Y:S02]  /*3360*/  LEA R5, R10, R111, 0x3 ;  /* 0x0000006f0a057211 */ /* 0x000fe400078e18ff */
[----:B------:R-:W-:Y:S01]  /*3370*/  IADD3.X R8, PT, PT, R2, UR5, R15, P3, P4 ;  /* 0x0000000502087c10 */ /* 0x000fe20009fe840f */
[----:B------:R-:W-:Y:S01]  /*3380*/  @P0 FFMA.FTZ R6, R20, R3, +INF ;  /* 0x7f80000014060423 */ /* 0x000fe20000010003 */
[----:B------:R-:W-:Y:S01]  /*3390*/  FSEL R0, R0, -INF , P1 ;  /* 0xff80000000007808 */ /* 0x000fe20000800000 */
[----:B------:R-:W2:Y:S01]  /*33a0*/  LDC.64 R14, c[0x0][0x3a0] ;  /* 0x0000e800ff0e7b82 */ /* 0x000ea20000000a00 */
[----:B------:R-:W-:-:S02]  /*33b0*/  LEA R2, P4, R111, R4, 0x1 ;  /* 0x000000046f027211 */ /* 0x000fc400078808ff */
[----:B------:R-:W-:Y:S01]  /*33c0*/  LEA R4, P0, R5, R4, 0x1 ;  /* 0x0000000405047211 */ /* 0x000fe200078008ff */
[----:B------:R-:W-:Y:S01]  /*33d0*/  FFMA R48, R0, 0.69314718246459960938, R127 ;  /* 0x3f31721800307823 */ /* 0x000fe2000000007f */
[-C--:B------:R-:W-:Y:S02]  /*33e0*/  LEA.HI.X.SX32 R3, R111, R8.reuse, 0x1, P4 ;  /* 0x000000086f037211 */ /* 0x080fe400020f0eff */
[----:B------:R-:W-:Y:S02]  /*33f0*/  LEA.HI.X.SX32 R5, R5, R8, 0x1, P0 ;  /* 0x0000000805057211 */ /* 0x000fe400000f0eff */
[----:B------:R-:W-:Y:S01]  /*3400*/  FSETP.NEU.AND P3, PT, R20, RZ, PT ;  /* 0x000000ff1400720b */ /* 0x000fe20003f6d000 */
[----:B-1----:R-:W-:Y:S01]  /*3410*/  UIMAD UR4, UR7, UR8, URZ ;  /* 0x00000008070472a4 */ /* 0x002fe2000f8e02ff */
[----:B0-----:R-:W-:Y:S01]  /*3420*/  PRMT R0, R13, 0x7632, R0 ;  /* 0x000076320d007816 */ /* 0x001fe20000000000 */
[----:B------:R2:W-:Y:S01]  /*3430*/  STG.E.U16 desc[UR10][R2.64], R13 ;  /* 0x0000000d02007986 */ /* 0x0005e2000c10150a */
[----:B------:R-:W-:Y:S01]  /*3440*/  FSEL R6, R6, -INF , P3 ;  /* 0xff80000006067808 */ /* 0x000fe20001800000 */
[----:B------:R-:W-:Y:S01]  /*3450*/  USHF.L.U32 UR7, UR4, 0x2, URZ ;  /* 0x0000000204077899 */ /* 0x000fe200080006ff */
[----:B------:R-:W-:Y:S01]  /*3460*/  LOP3.LUT R113, R113, 0x78, RZ, 0xc0, !PT ;  /* 0x0000007871717812 */ /* 0x000fe200078ec0ff */
[----:B------:R0:W-:Y:S01]  /*3470*/  STG.E.U16 desc[UR10][R4.64], R0 ;  /* 0x0000000004007986 */ /* 0x0001e2000c10150a */
[----:B------:R-:W-:Y:S01]  /*3480*/  SHF.L.U32 R7, R110, 0x2, RZ ;  /* 0x000000026e077819 */ /* 0x000fe200000006ff */
[----:B------:R-:W-:Y:S01]  /*3490*/  FFMA R49, R6, 0.69314718246459960938, R49 ;  /* 0x3f31721806317823 */ /* 0x000fe20000000031 */
[----:B------:R-:W-:Y:S01]  /*34a0*/  UIMAD.WIDE UR4, UR4, 0x4, URZ ;  /* 0x00000004040478a5 */ /* 0x000fe2000f8e02ff */
[----:B------:R-:W-:Y:S01]  /*34b0*/  BAR.SYNC.DEFER_BLOCKING 0x0 ;  /* 0x0000000000007b1d */ /* 0x000fe20000010000 */
[----:B------:R-:W-:Y:S01]  /*34c0*/  LOP3.LUT R114, R114, 0x38, RZ, 0xc0, !PT ;  /* 0x0000003872727812 */ /* 0x000fe200078ec0ff */
[----:B------:R-:W-:Y:S01]  /*34d0*/  IMAD.HI R110, R110, 0x4, RZ ;  /* 0x000000046e6e7827 */ /* 0x000fe200078e02ff */
[----:B------:R-:W-:-:S02]  /*34e0*/  LOP3.LUT R16, R16, 0x40, RZ, 0xc0, !PT ;  /* 0x0000004010107812 */ /* 0x000fc400078ec0ff */
[----:B--2---:R-:W-:Y:S02]  /*34f0*/  IADD3 R2, P0, P1, R7, UR7, R14 ;  /* 0x0000000707027c10 */ /* 0x004fe4000f91e00e */
[----:B------:R-:W-:Y:S02]  /*3500*/  IADD3 R11, PT, PT, R11, UR6, R114 ;  /* 0x000000060b0b7c10 */ /* 0x000fe4000fffe072 */
[----:B------:R-:W-:Y:S02]  /*3510*/  IADD3.X R3, PT, PT, R110, UR5, R15, P0, P1 ;  /* 0x000000056e037c10 */ /* 0x000fe400087e240f */
[----:B------:R-:W-:Y:S01]  /*3520*/  IADD3 R11, PT, PT, R16, R11, RZ ;  /* 0x0000000b100b7210 */ /* 0x000fe20007ffe0ff */
[----:B------:R0:W-:Y:S01]  /*3530*/  STS.64 [R113+UR6], R48 ;  /* 0x0000003071007988 */ /* 0x0001e20008000a06 */
[----:B------:R-:W-:Y:S06]  /*3540*/  BAR.SYNC.DEFER_BLOCKING 0x0 ;  /* 0x0000000000007b1d */ /* 0x000fec0000010000 */
[----:B------:R-:W-:Y:S05]  /*3550*/  @P2 EXIT ;  /* 0x000000000000294d */ /* 0x000fea0003800000 */
[----:B------:R-:W1:Y:S04]  /*3560*/  LDS R11, [R11] ;  /* 0x000000000b0b7984 */ /* 0x000e680000000800 */
[----:B-1----:R-:W-:Y:S01]  /*3570*/  STG.E desc[UR10][R2.64], R11 ;  /* 0x0000000b02007986 */ /* 0x002fe2000c10190a */
[----:B------:R-:W-:Y:S05]  /*3580*/  EXIT ;  /* 0x000000000000794d */ /* 0x000fea0003800000 */
.L_x_2:
[----:B------:R-:W-:-:S00]  /*3590*/  BRA `(.L_x_2) ;  /* 0xfffffffc00fc7947 */ /* 0x000fc0000383ffff */
[----:B------:R-:W-:-:S00]  /*35a0*/  NOP ;  /* 0x0000000000007918 */ /* 0x000fc00000000000 */
        /* <DEDUP_REMOVED lines=13> */
.L_x_3:


//--------------------- .nv.global.init           --------------------------
	.section	.nv.global.init,"aw",@progbits
.nv.global.init:
	.type		_$_str,@object
	.size		_$_str,(.L_0 - _$_str)
_$_str:
        /*0000*/ 	.byte	0x5f, 0x5f, 0x43, 0x55, 0x44, 0x41, 0x5f, 0x46, 0x54, 0x5a, 0x00
.L_0:


//--------------------- .nv.shared.attn_fwd       --------------------------
	.section	.nv.shared.attn_fwd,"aw",@nobits
	.sectionflags	@""
	.align	16
	.zero		1024


//--------------------- .nv.shared.reserved.0     --------------------------
	.section	.nv.shared.reserved.0,"aw",@nobits
	.weak		__nv_reservedSMEM_offset_0_alias
	.size		__nv_reservedSMEM_offset_0_alias, 0, 64
	.other		__nv_reservedSMEM_offset_0_alias,@"STO_CUDA_RESERVED_SHARED STV_DEFAULT"
__nv_reservedSMEM_offset_0_alias:
	.zero		0
	.zero		64


//--------------------- .nv.constant0.attn_fwd    --------------------------
	.section	.nv.constant0.attn_fwd,"a",@progbits
	.sectionflags	@""
	.align	4
.nv.constant0.attn_fwd:
	.zero		1032


//--------------------- SYMBOLS --------------------------

	.type		.nv.reservedSmem.offset0,@object
	.size		.nv.reservedSmem.offset0,0x4
	.type		.nv.reservedSmem.cap,@object
	.size		.nv.reservedSmem.cap,0x4
